//
// Generated by NVIDIA NVVM Compiler
//
// Compiler Build ID: CL-36424714
// Cuda compilation tools, release 13.0, V13.0.88
// Based on NVVM 20.0.0
//

.version 9.0
.target sm_100
.address_size 64

	// .globl	_Z31GPU_exponentialIntegralDouble_1ddidPd
.extern .func  (.param .b32 func_retval0) vprintf
(
	.param .b64 vprintf_param_0,
	.param .b64 vprintf_param_1
)
;
.global .align 1 .b8 $str[38] = {83, 101, 114, 105, 101, 115, 32, 102, 97, 105, 108, 101, 100, 32, 105, 110, 32, 101, 120, 112, 111, 110, 101, 110, 116, 105, 97, 108, 32, 105, 110, 116, 101, 103, 114, 97, 108};

.visible .entry _Z31GPU_exponentialIntegralDouble_1ddidPd(
	.param .f64 _Z31GPU_exponentialIntegralDouble_1ddidPd_param_0,
	.param .f64 _Z31GPU_exponentialIntegralDouble_1ddidPd_param_1,
	.param .u32 _Z31GPU_exponentialIntegralDouble_1ddidPd_param_2,
	.param .f64 _Z31GPU_exponentialIntegralDouble_1ddidPd_param_3,
	.param .u64 .ptr .align 1 _Z31GPU_exponentialIntegralDouble_1ddidPd_param_4
)
{
	.reg .pred 	%p<36>;
	.reg .b32 	%r<142>;
	.reg .b32 	%f<3>;
	.reg .b64 	%rd<12>;
	.reg .b64 	%fd<287>;

	ld.param.f64 	%fd88, [_Z31GPU_exponentialIntegralDouble_1ddidPd_param_0];
	ld.param.u32 	%r39, [_Z31GPU_exponentialIntegralDouble_1ddidPd_param_2];
	ld.param.f64 	%fd89, [_Z31GPU_exponentialIntegralDouble_1ddidPd_param_3];
	mov.u32 	%r1, %ctaid.x;
	mov.u32 	%r128, %tid.x;
	cvt.rn.f64.u32 	%fd90, %r128;
	fma.rn.f64 	%fd263, %fd89, %fd90, %fd88;
	setp.gtu.f64 	%p1, %fd263, 0d3FF0000000000000;
	@%p1 bra 	$L__BB0_9;
	cvt.rn.f64.u32 	%fd91, %r1;
	rcp.rn.f64 	%fd2, %fd91;
	mov.b32 	%r40, 1127219200;
	mov.b32 	%r41, -2147483648;
	mov.b64 	%fd3, {%r41, %r40};
	mov.u64 	%rd5, $str;
$L__BB0_2:
	setp.ne.s32 	%p2, %r1, 0;
	mov.f64 	%fd269, %fd2;
	@%p2 bra 	$L__BB0_14;
	{
	.reg .b32 %temp; 
	mov.b64 	{%temp, %r130}, %fd263;
	}
	{
	.reg .b32 %temp; 
	mov.b64 	{%r131, %temp}, %fd263;
	}
	setp.gt.s32 	%p3, %r130, 1048575;
	mov.b32 	%r132, -1023;
	mov.f64 	%fd265, %fd263;
	@%p3 bra 	$L__BB0_5;
	mul.f64 	%fd265, %fd263, 0d4350000000000000;
	{
	.reg .b32 %temp; 
	mov.b64 	{%temp, %r130}, %fd265;
	}
	{
	.reg .b32 %temp; 
	mov.b64 	{%r131, %temp}, %fd265;
	}
	mov.b32 	%r132, -1077;
$L__BB0_5:
	add.s32 	%r44, %r130, -1;
	setp.gt.u32 	%p4, %r44, 2146435070;
	@%p4 bra 	$L__BB0_12;
	shr.u32 	%r47, %r130, 20;
	add.s32 	%r133, %r132, %r47;
	and.b32  	%r48, %r130, 1048575;
	or.b32  	%r49, %r48, 1072693248;
	mov.b64 	%fd266, {%r131, %r49};
	setp.lt.u32 	%p6, %r49, 1073127583;
	@%p6 bra 	$L__BB0_8;
	{
	.reg .b32 %temp; 
	mov.b64 	{%r50, %temp}, %fd266;
	}
	{
	.reg .b32 %temp; 
	mov.b64 	{%temp, %r51}, %fd266;
	}
	add.s32 	%r52, %r51, -1048576;
	mov.b64 	%fd266, {%r50, %r52};
	add.s32 	%r133, %r133, 1;
$L__BB0_8:
	add.f64 	%fd93, %fd266, 0dBFF0000000000000;
	add.f64 	%fd94, %fd266, 0d3FF0000000000000;
	rcp.approx.ftz.f64 	%fd95, %fd94;
	neg.f64 	%fd96, %fd94;
	fma.rn.f64 	%fd97, %fd96, %fd95, 0d3FF0000000000000;
	fma.rn.f64 	%fd98, %fd97, %fd97, %fd97;
	fma.rn.f64 	%fd99, %fd98, %fd95, %fd95;
	mul.f64 	%fd100, %fd93, %fd99;
	fma.rn.f64 	%fd101, %fd93, %fd99, %fd100;
	mul.f64 	%fd102, %fd101, %fd101;
	fma.rn.f64 	%fd103, %fd102, 0d3EB1380B3AE80F1E, 0d3ED0EE258B7A8B04;
	fma.rn.f64 	%fd104, %fd103, %fd102, 0d3EF3B2669F02676F;
	fma.rn.f64 	%fd105, %fd104, %fd102, 0d3F1745CBA9AB0956;
	fma.rn.f64 	%fd106, %fd105, %fd102, 0d3F3C71C72D1B5154;
	fma.rn.f64 	%fd107, %fd106, %fd102, 0d3F624924923BE72D;
	fma.rn.f64 	%fd108, %fd107, %fd102, 0d3F8999999999A3C4;
	fma.rn.f64 	%fd109, %fd108, %fd102, 0d3FB5555555555554;
	sub.f64 	%fd110, %fd93, %fd101;
	add.f64 	%fd111, %fd110, %fd110;
	neg.f64 	%fd112, %fd101;
	fma.rn.f64 	%fd113, %fd112, %fd93, %fd111;
	mul.f64 	%fd114, %fd99, %fd113;
	mul.f64 	%fd115, %fd102, %fd109;
	fma.rn.f64 	%fd116, %fd115, %fd101, %fd114;
	xor.b32  	%r53, %r133, -2147483648;
	mov.b32 	%r54, 1127219200;
	mov.b64 	%fd117, {%r53, %r54};
	sub.f64 	%fd118, %fd117, %fd3;
	fma.rn.f64 	%fd119, %fd118, 0d3FE62E42FEFA39EF, %fd101;
	fma.rn.f64 	%fd120, %fd118, 0dBFE62E42FEFA39EF, %fd119;
	sub.f64 	%fd121, %fd120, %fd101;
	sub.f64 	%fd122, %fd116, %fd121;
	fma.rn.f64 	%fd123, %fd118, 0d3C7ABC9E3B39803F, %fd122;
	add.f64 	%fd267, %fd119, %fd123;
	bra.uni 	$L__BB0_13;
$L__BB0_9:
	setp.ge.u32 	%p22, %r128, %r39;
	@%p22 bra 	$L__BB0_47;
	add.s32 	%r89, %r1, 1;
	cvt.rn.f64.u32 	%fd5, %r89;
	mul.lo.s32 	%r4, %r39, %r1;
$L__BB0_11:
	add.f64 	%fd283, %fd263, %fd5;
	rcp.rn.f64 	%fd284, %fd283;
	mov.b32 	%r140, 1;
	mov.f64 	%fd282, 0d54B249AD2594C37D;
	mov.f64 	%fd281, %fd284;
	bra.uni 	$L__BB0_41;
$L__BB0_12:
	fma.rn.f64 	%fd92, %fd265, 0d7FF0000000000000, 0d7FF0000000000000;
	{
	.reg .b32 %temp; 
	mov.b64 	{%temp, %r45}, %fd265;
	}
	and.b32  	%r46, %r45, 2147483647;
	setp.eq.s32 	%p5, %r46, 0;
	selp.f64 	%fd267, 0dFFF0000000000000, %fd92, %p5;
$L__BB0_13:
	mov.f64 	%fd124, 0dBFE2788CFC6FB619;
	sub.f64 	%fd269, %fd124, %fd267;
$L__BB0_14:
	neg.f64 	%fd17, %fd263;
	{
	.reg .b32 %temp; 
	mov.b64 	{%temp, %r56}, %fd263;
	}
	{
	.reg .b32 %temp; 
	mov.b64 	{%r57, %temp}, %fd263;
	}
	setp.lt.s32 	%p7, %r56, 1048576;
	mul.f64 	%fd126, %fd263, 0d4350000000000000;
	{
	.reg .b32 %temp; 
	mov.b64 	{%temp, %r58}, %fd126;
	}
	{
	.reg .b32 %temp; 
	mov.b64 	{%r59, %temp}, %fd126;
	}
	selp.f64 	%fd127, %fd126, %fd263, %p7;
	selp.b32 	%r60, %r58, %r56, %p7;
	selp.b32 	%r61, %r59, %r57, %p7;
	add.s32 	%r16, %r60, -1;
	fma.rn.f64 	%fd128, %fd127, 0d7FF0000000000000, 0d7FF0000000000000;
	{
	.reg .b32 %temp; 
	mov.b64 	{%temp, %r62}, %fd127;
	}
	and.b32  	%r63, %r62, 2147483647;
	setp.eq.s32 	%p8, %r63, 0;
	selp.f64 	%fd18, 0dFFF0000000000000, %fd128, %p8;
	selp.b32 	%r64, -1077, -1023, %p7;
	shr.u32 	%r65, %r60, 20;
	add.s32 	%r17, %r64, %r65;
	and.b32  	%r66, %r60, 1048575;
	or.b32  	%r18, %r66, 1072693248;
	mov.b64 	%fd19, {%r61, %r18};
	{
	.reg .b32 %temp; 
	mov.b64 	{%r67, %temp}, %fd19;
	}
	{
	.reg .b32 %temp; 
	mov.b64 	{%temp, %r68}, %fd19;
	}
	add.s32 	%r69, %r68, -1048576;
	mov.b64 	%fd20, {%r67, %r69};
	mov.b32 	%r134, 1;
	mov.f64 	%fd270, 0d3FF0000000000000;
$L__BB0_15:
	cvt.rn.f64.u32 	%fd129, %r134;
	div.rn.f64 	%fd130, %fd17, %fd129;
	mul.f64 	%fd270, %fd270, %fd130;
	setp.ne.s32 	%p9, %r134, %r1;
	@%p9 bra 	$L__BB0_48;
	setp.eq.s32 	%p10, %r1, 0;
	mov.f64 	%fd275, 0dBFE2788CFC6FB619;
	@%p10 bra 	$L__BB0_25;
	setp.lt.u32 	%p11, %r1, 4;
	mov.b32 	%r137, 1;
	mov.f64 	%fd275, 0dBFE2788CFC6FB619;
	@%p11 bra 	$L__BB0_21;
	and.b32  	%r73, %r1, 2147483644;
	neg.s32 	%r135, %r73;
	mov.f64 	%fd272, 0d3FF0000000000000;
	mov.f64 	%fd275, 0dBFE2788CFC6FB619;
	mov.b32 	%r136, 2;
$L__BB0_19:
	rcp.rn.f64 	%fd138, %fd272;
	add.f64 	%fd139, %fd275, %fd138;
	add.s32 	%r74, %r136, 2;
	cvt.rn.f64.u32 	%fd140, %r136;
	rcp.rn.f64 	%fd141, %fd140;
	add.f64 	%fd142, %fd139, %fd141;
	add.s32 	%r75, %r136, 1;
	cvt.rn.f64.u32 	%fd143, %r75;
	rcp.rn.f64 	%fd144, %fd143;
	add.f64 	%fd145, %fd142, %fd144;
	cvt.rn.f64.u32 	%fd146, %r74;
	rcp.rn.f64 	%fd147, %fd146;
	add.f64 	%fd275, %fd145, %fd147;
	add.f64 	%fd272, %fd272, 0d4010000000000000;
	add.s32 	%r136, %r136, 4;
	add.s32 	%r135, %r135, 4;
	setp.ne.s32 	%p12, %r135, 0;
	@%p12 bra 	$L__BB0_19;
	add.s32 	%r137, %r136, -1;
$L__BB0_21:
	and.b32  	%r76, %r1, 3;
	setp.eq.s32 	%p13, %r76, 0;
	@%p13 bra 	$L__BB0_25;
	setp.eq.s32 	%p14, %r76, 1;
	cvt.rn.f64.u32 	%fd148, %r137;
	rcp.rn.f64 	%fd149, %fd148;
	add.f64 	%fd275, %fd275, %fd149;
	@%p14 bra 	$L__BB0_25;
	setp.eq.s32 	%p15, %r76, 2;
	add.s32 	%r79, %r137, 1;
	cvt.rn.f64.u32 	%fd150, %r79;
	rcp.rn.f64 	%fd151, %fd150;
	add.f64 	%fd275, %fd275, %fd151;
	@%p15 bra 	$L__BB0_25;
	add.s32 	%r80, %r137, 2;
	cvt.rn.f64.u32 	%fd152, %r80;
	rcp.rn.f64 	%fd153, %fd152;
	add.f64 	%fd275, %fd275, %fd153;
$L__BB0_25:
	setp.gt.u32 	%p16, %r16, 2146435070;
	mov.f64 	%fd276, %fd18;
	@%p16 bra 	$L__BB0_27;
	setp.gt.u32 	%p17, %r18, 1073127582;
	selp.f64 	%fd154, %fd20, %fd19, %p17;
	selp.u32 	%r81, 1, 0, %p17;
	add.s32 	%r82, %r17, %r81;
	add.f64 	%fd155, %fd154, 0dBFF0000000000000;
	add.f64 	%fd156, %fd154, 0d3FF0000000000000;
	rcp.approx.ftz.f64 	%fd157, %fd156;
	neg.f64 	%fd158, %fd156;
	fma.rn.f64 	%fd159, %fd158, %fd157, 0d3FF0000000000000;
	fma.rn.f64 	%fd160, %fd159, %fd159, %fd159;
	fma.rn.f64 	%fd161, %fd160, %fd157, %fd157;
	mul.f64 	%fd162, %fd155, %fd161;
	fma.rn.f64 	%fd163, %fd155, %fd161, %fd162;
	mul.f64 	%fd164, %fd163, %fd163;
	fma.rn.f64 	%fd165, %fd164, 0d3EB1380B3AE80F1E, 0d3ED0EE258B7A8B04;
	fma.rn.f64 	%fd166, %fd165, %fd164, 0d3EF3B2669F02676F;
	fma.rn.f64 	%fd167, %fd166, %fd164, 0d3F1745CBA9AB0956;
	fma.rn.f64 	%fd168, %fd167, %fd164, 0d3F3C71C72D1B5154;
	fma.rn.f64 	%fd169, %fd168, %fd164, 0d3F624924923BE72D;
	fma.rn.f64 	%fd170, %fd169, %fd164, 0d3F8999999999A3C4;
	fma.rn.f64 	%fd171, %fd170, %fd164, 0d3FB5555555555554;
	sub.f64 	%fd172, %fd155, %fd163;
	add.f64 	%fd173, %fd172, %fd172;
	neg.f64 	%fd174, %fd163;
	fma.rn.f64 	%fd175, %fd174, %fd155, %fd173;
	mul.f64 	%fd176, %fd161, %fd175;
	mul.f64 	%fd177, %fd164, %fd171;
	fma.rn.f64 	%fd178, %fd177, %fd163, %fd176;
	xor.b32  	%r83, %r82, -2147483648;
	mov.b32 	%r84, 1127219200;
	mov.b64 	%fd179, {%r83, %r84};
	sub.f64 	%fd180, %fd179, %fd3;
	fma.rn.f64 	%fd181, %fd180, 0d3FE62E42FEFA39EF, %fd163;
	fma.rn.f64 	%fd182, %fd180, 0dBFE62E42FEFA39EF, %fd181;
	sub.f64 	%fd183, %fd182, %fd163;
	sub.f64 	%fd184, %fd178, %fd183;
	fma.rn.f64 	%fd185, %fd180, 0d3C7ABC9E3B39803F, %fd184;
	add.f64 	%fd276, %fd181, %fd185;
$L__BB0_27:
	sub.f64 	%fd186, %fd275, %fd276;
	mul.f64 	%fd277, %fd270, %fd186;
$L__BB0_28:
	add.f64 	%fd269, %fd269, %fd277;
	abs.f64 	%fd187, %fd277;
	abs.f64 	%fd188, %fd269;
	mul.f64 	%fd189, %fd188, 0d39B4484BFEEBC2A0;
	setp.lt.f64 	%p18, %fd187, %fd189;
	@%p18 bra 	$L__BB0_30;
	add.s32 	%r134, %r134, 1;
	setp.eq.s32 	%p19, %r134, 20000001;
	@%p19 bra 	$L__BB0_32;
	bra.uni 	$L__BB0_15;
$L__BB0_30:
	ld.param.u64 	%rd10, [_Z31GPU_exponentialIntegralDouble_1ddidPd_param_4];
	mad.lo.s32 	%r85, %r39, %r1, %r128;
	cvta.to.global.u64 	%rd2, %rd10;
	mul.wide.u32 	%rd3, %r85, 8;
	add.s64 	%rd4, %rd2, %rd3;
	st.global.f64 	[%rd4], %fd269;
	mov.u32 	%r86, %ntid.x;
	add.s32 	%r128, %r128, %r86;
	cvt.rn.f64.u32 	%fd190, %r128;
	fma.rn.f64 	%fd263, %fd89, %fd190, %fd88;
	setp.ne.s32 	%p20, %r134, 2000000;
	@%p20 bra 	$L__BB0_32;
	cvta.global.u64 	%rd6, %rd5;
	{ // callseq 0, 0
	.param .b64 param0;
	st.param.b64 	[param0], %rd6;
	.param .b64 param1;
	st.param.b64 	[param1], 0;
	.param .b32 retval0;
	call.uni (retval0), 
	vprintf, 
	(
	param0, 
	param1
	);
	ld.param.b32 	%r87, [retval0];
	} // callseq 0
$L__BB0_32:
	setp.gtu.f64 	%p21, %fd263, 0d3FF0000000000000;
	@%p21 bra 	$L__BB0_9;
	bra.uni 	$L__BB0_2;
$L__BB0_33:
	not.b32 	%r93, %r140;
	sub.s32 	%r94, %r93, %r1;
	mad.lo.s32 	%r95, %r94, %r140, %r94;
	cvt.rn.f64.s32 	%fd198, %r95;
	add.f64 	%fd45, %fd77, 0d4000000000000000;
	fma.rn.f64 	%fd199, %fd78, %fd198, %fd45;
	rcp.rn.f64 	%fd46, %fd199;
	div.rn.f64 	%fd200, %fd198, %fd79;
	add.f64 	%fd47, %fd45, %fd200;
	mul.f64 	%fd201, %fd47, %fd46;
	mul.f64 	%fd284, %fd284, %fd201;
	add.f64 	%fd202, %fd201, 0dBFF0000000000000;
	abs.f64 	%fd203, %fd202;
	setp.le.f64 	%p24, %fd203, 0d39B4484BFEEBC2A0;
	@%p24 bra 	$L__BB0_42;
	add.s32 	%r96, %r140, 2;
	sub.s32 	%r97, -2, %r33;
	mul.lo.s32 	%r98, %r97, %r96;
	cvt.rn.f64.s32 	%fd204, %r98;
	add.f64 	%fd49, %fd45, 0d4000000000000000;
	fma.rn.f64 	%fd205, %fd46, %fd204, %fd49;
	rcp.rn.f64 	%fd50, %fd205;
	div.rn.f64 	%fd206, %fd204, %fd47;
	add.f64 	%fd51, %fd49, %fd206;
	mul.f64 	%fd207, %fd51, %fd50;
	mul.f64 	%fd284, %fd284, %fd207;
	add.f64 	%fd208, %fd207, 0dBFF0000000000000;
	abs.f64 	%fd209, %fd208;
	setp.le.f64 	%p25, %fd209, 0d39B4484BFEEBC2A0;
	@%p25 bra 	$L__BB0_42;
	add.s32 	%r99, %r140, 3;
	sub.s32 	%r100, -3, %r33;
	mul.lo.s32 	%r101, %r100, %r99;
	cvt.rn.f64.s32 	%fd210, %r101;
	add.f64 	%fd53, %fd49, 0d4000000000000000;
	fma.rn.f64 	%fd211, %fd50, %fd210, %fd53;
	rcp.rn.f64 	%fd54, %fd211;
	div.rn.f64 	%fd212, %fd210, %fd51;
	add.f64 	%fd55, %fd53, %fd212;
	mul.f64 	%fd213, %fd55, %fd54;
	mul.f64 	%fd284, %fd284, %fd213;
	add.f64 	%fd214, %fd213, 0dBFF0000000000000;
	abs.f64 	%fd215, %fd214;
	setp.le.f64 	%p26, %fd215, 0d39B4484BFEEBC2A0;
	@%p26 bra 	$L__BB0_42;
	add.s32 	%r102, %r140, 4;
	sub.s32 	%r103, -4, %r33;
	mul.lo.s32 	%r104, %r103, %r102;
	cvt.rn.f64.s32 	%fd216, %r104;
	add.f64 	%fd57, %fd53, 0d4000000000000000;
	fma.rn.f64 	%fd217, %fd54, %fd216, %fd57;
	rcp.rn.f64 	%fd58, %fd217;
	div.rn.f64 	%fd218, %fd216, %fd55;
	add.f64 	%fd59, %fd57, %fd218;
	mul.f64 	%fd219, %fd59, %fd58;
	mul.f64 	%fd284, %fd284, %fd219;
	add.f64 	%fd220, %fd219, 0dBFF0000000000000;
	abs.f64 	%fd221, %fd220;
	setp.le.f64 	%p27, %fd221, 0d39B4484BFEEBC2A0;
	@%p27 bra 	$L__BB0_42;
	add.s32 	%r105, %r140, 5;
	sub.s32 	%r106, -5, %r33;
	mul.lo.s32 	%r107, %r106, %r105;
	cvt.rn.f64.s32 	%fd222, %r107;
	add.f64 	%fd61, %fd57, 0d4000000000000000;
	fma.rn.f64 	%fd223, %fd58, %fd222, %fd61;
	rcp.rn.f64 	%fd62, %fd223;
	div.rn.f64 	%fd224, %fd222, %fd59;
	add.f64 	%fd63, %fd61, %fd224;
	mul.f64 	%fd225, %fd63, %fd62;
	mul.f64 	%fd284, %fd284, %fd225;
	add.f64 	%fd226, %fd225, 0dBFF0000000000000;
	abs.f64 	%fd227, %fd226;
	setp.le.f64 	%p28, %fd227, 0d39B4484BFEEBC2A0;
	@%p28 bra 	$L__BB0_42;
	add.s32 	%r108, %r140, 6;
	sub.s32 	%r109, -6, %r33;
	mul.lo.s32 	%r110, %r109, %r108;
	cvt.rn.f64.s32 	%fd228, %r110;
	add.f64 	%fd65, %fd61, 0d4000000000000000;
	fma.rn.f64 	%fd229, %fd62, %fd228, %fd65;
	rcp.rn.f64 	%fd66, %fd229;
	div.rn.f64 	%fd230, %fd228, %fd63;
	add.f64 	%fd67, %fd65, %fd230;
	mul.f64 	%fd231, %fd67, %fd66;
	mul.f64 	%fd284, %fd284, %fd231;
	add.f64 	%fd232, %fd231, 0dBFF0000000000000;
	abs.f64 	%fd233, %fd232;
	setp.le.f64 	%p29, %fd233, 0d39B4484BFEEBC2A0;
	@%p29 bra 	$L__BB0_42;
	add.s32 	%r111, %r140, 7;
	sub.s32 	%r112, -7, %r33;
	mul.lo.s32 	%r113, %r112, %r111;
	cvt.rn.f64.s32 	%fd234, %r113;
	add.f64 	%fd283, %fd65, 0d4000000000000000;
	fma.rn.f64 	%fd235, %fd66, %fd234, %fd283;
	rcp.rn.f64 	%fd281, %fd235;
	div.rn.f64 	%fd236, %fd234, %fd67;
	add.f64 	%fd282, %fd283, %fd236;
	mul.f64 	%fd237, %fd282, %fd281;
	mul.f64 	%fd284, %fd284, %fd237;
	add.f64 	%fd238, %fd237, 0dBFF0000000000000;
	abs.f64 	%fd239, %fd238;
	setp.le.f64 	%p30, %fd239, 0d39B4484BFEEBC2A0;
	@%p30 bra 	$L__BB0_42;
	add.s32 	%r140, %r140, 8;
	setp.eq.s32 	%p34, %r140, 20000001;
	@%p34 bra 	$L__BB0_46;
$L__BB0_41:
	add.s32 	%r33, %r140, %r1;
	mul.lo.s32 	%r91, %r140, %r33;
	neg.s32 	%r92, %r91;
	cvt.rn.f64.s32 	%fd192, %r92;
	add.f64 	%fd77, %fd283, 0d4000000000000000;
	fma.rn.f64 	%fd193, %fd281, %fd192, %fd77;
	rcp.rn.f64 	%fd78, %fd193;
	div.rn.f64 	%fd194, %fd192, %fd282;
	add.f64 	%fd79, %fd77, %fd194;
	mul.f64 	%fd195, %fd79, %fd78;
	mul.f64 	%fd284, %fd284, %fd195;
	add.f64 	%fd196, %fd195, 0dBFF0000000000000;
	abs.f64 	%fd197, %fd196;
	setp.gtu.f64 	%p23, %fd197, 0d39B4484BFEEBC2A0;
	@%p23 bra 	$L__BB0_33;
$L__BB0_42:
	neg.f64 	%fd240, %fd263;
	fma.rn.f64 	%fd241, %fd263, 0dBFF71547652B82FE, 0d4338000000000000;
	{
	.reg .b32 %temp; 
	mov.b64 	{%r34, %temp}, %fd241;
	}
	mov.f64 	%fd242, 0dC338000000000000;
	add.rn.f64 	%fd243, %fd241, %fd242;
	fma.rn.f64 	%fd244, %fd243, 0dBFE62E42FEFA39EF, %fd240;
	fma.rn.f64 	%fd245, %fd243, 0dBC7ABC9E3B39803F, %fd244;
	fma.rn.f64 	%fd246, %fd245, 0d3E5ADE1569CE2BDF, 0d3E928AF3FCA213EA;
	fma.rn.f64 	%fd247, %fd246, %fd245, 0d3EC71DEE62401315;
	fma.rn.f64 	%fd248, %fd247, %fd245, 0d3EFA01997C89EB71;
	fma.rn.f64 	%fd249, %fd248, %fd245, 0d3F2A01A014761F65;
	fma.rn.f64 	%fd250, %fd249, %fd245, 0d3F56C16C1852B7AF;
	fma.rn.f64 	%fd251, %fd250, %fd245, 0d3F81111111122322;
	fma.rn.f64 	%fd252, %fd251, %fd245, 0d3FA55555555502A1;
	fma.rn.f64 	%fd253, %fd252, %fd245, 0d3FC5555555555511;
	fma.rn.f64 	%fd254, %fd253, %fd245, 0d3FE000000000000B;
	fma.rn.f64 	%fd255, %fd254, %fd245, 0d3FF0000000000000;
	fma.rn.f64 	%fd256, %fd255, %fd245, 0d3FF0000000000000;
	{
	.reg .b32 %temp; 
	mov.b64 	{%r35, %temp}, %fd256;
	}
	{
	.reg .b32 %temp; 
	mov.b64 	{%temp, %r36}, %fd256;
	}
	shl.b32 	%r114, %r34, 20;
	add.s32 	%r115, %r114, %r36;
	mov.b64 	%fd285, {%r35, %r115};
	{
	.reg .b32 %temp; 
	mov.b64 	{%temp, %r116}, %fd240;
	}
	mov.b32 	%f2, %r116;
	abs.f32 	%f1, %f2;
	setp.lt.f32 	%p31, %f1, 0f4086232B;
	@%p31 bra 	$L__BB0_45;
	setp.gt.f64 	%p32, %fd263, 0d0000000000000000;
	mov.f64 	%fd257, 0d7FF0000000000000;
	sub.f64 	%fd258, %fd257, %fd263;
	selp.f64 	%fd285, 0d0000000000000000, %fd258, %p32;
	setp.geu.f32 	%p33, %f1, 0f40874800;
	@%p33 bra 	$L__BB0_45;
	shr.u32 	%r117, %r34, 31;
	add.s32 	%r118, %r34, %r117;
	shr.s32 	%r119, %r118, 1;
	shl.b32 	%r120, %r119, 20;
	add.s32 	%r121, %r36, %r120;
	mov.b64 	%fd259, {%r35, %r121};
	sub.s32 	%r122, %r34, %r119;
	shl.b32 	%r123, %r122, 20;
	add.s32 	%r124, %r123, 1072693248;
	mov.b32 	%r125, 0;
	mov.b64 	%fd260, {%r125, %r124};
	mul.f64 	%fd285, %fd260, %fd259;
$L__BB0_45:
	ld.param.u64 	%rd11, [_Z31GPU_exponentialIntegralDouble_1ddidPd_param_4];
	mul.f64 	%fd261, %fd284, %fd285;
	add.s32 	%r126, %r128, %r4;
	cvta.to.global.u64 	%rd7, %rd11;
	mul.wide.u32 	%rd8, %r126, 8;
	add.s64 	%rd9, %rd7, %rd8;
	st.global.f64 	[%rd9], %fd261;
	mov.u32 	%r127, %ntid.x;
	add.s32 	%r128, %r128, %r127;
	cvt.rn.f64.u32 	%fd262, %r128;
	fma.rn.f64 	%fd263, %fd89, %fd262, %fd88;
$L__BB0_46:
	setp.lt.u32 	%p35, %r128, %r39;
	@%p35 bra 	$L__BB0_11;
$L__BB0_47:
	ret;
$L__BB0_48:
	neg.f64 	%fd131, %fd270;
	sub.s32 	%r70, %r134, %r1;
	cvt.rn.f64.s32 	%fd132, %r70;
	div.rn.f64 	%fd277, %fd131, %fd132;
	bra.uni 	$L__BB0_28;

}


// ===== COMPILED SASS (sm_100) =====

	.target	sm_100

	.elftype	@"ET_EXEC"


//--------------------- .note.nv.tkinfo           --------------------------
	.section	.note.nv.tkinfo,"",@"SHT_NOTE"
	.sectionflags	@"SHF_NOTE_NV_TKINFO"
	.tkinfo
        /*0018*/ 	.word	0x00000002
        /*0030*/ 	.string	""
        /*0030*/ 	.string	"ptxas"
        /*0030*/ 	.string	"Cuda compilation tools, release 13.0, V13.0.88"
        /*0030*/ 	.string	"Build cuda_13.0.r13.0/compiler.36424714_0"
        /*0030*/ 	.string	"-arch sm_100 -m 64 "



//--------------------- .note.nv.cuinfo           --------------------------
	.section	.note.nv.cuinfo,"",@"SHT_NOTE"
	.sectionflags	@"SHF_NOTE_NV_CUINFO"
        /*0018*/ 	.short	0x0002
        /*001a*/ 	.short	0x0064
        /*001c*/ 	.short	0x0082
	.zero		2


//--------------------- .nv.info                  --------------------------
	.section	.nv.info,"",@"SHT_CUDA_INFO"
	.align	4


	//----- nvinfo : EIATTR_REGCOUNT
	.align		4
        /*0000*/ 	.byte	0x04, 0x2f
        /*0002*/ 	.short	(.L_2 - .L_1)
	.align		4
.L_1:
        /*0004*/ 	.word	index@(_Z31GPU_exponentialIntegralDouble_1ddidPd)
        /*0008*/ 	.word	0x0000002c


	//----- nvinfo : EIATTR_FRAME_SIZE
	.align		4
.L_2:
        /*000c*/ 	.byte	0x04, 0x11
        /*000e*/ 	.short	(.L_4 - .L_3)
	.align		4
.L_3:
        /*0010*/ 	.word	index@($__internal_1_$__cuda_sm20_div_rn_f64_full)
        /*0014*/ 	.word	0x00000000


	//----- nvinfo : EIATTR_FRAME_SIZE
	.align		4
.L_4:
        /*0018*/ 	.byte	0x04, 0x11
        /*001a*/ 	.short	(.L_6 - .L_5)
	.align		4
.L_5:
        /*001c*/ 	.word	index@($__internal_0_$__cuda_sm20_dblrcp_rn_slowpath_v3)
        /*0020*/ 	.word	0x00000000


	//----- nvinfo : EIATTR_FRAME_SIZE
	.align		4
.L_6:
        /*0024*/ 	.byte	0x04, 0x11
        /*0026*/ 	.short	(.L_8 - .L_7)
	.align		4
.L_7:
        /*0028*/ 	.word	index@(_Z31GPU_exponentialIntegralDouble_1ddidPd)
        /*002c*/ 	.word	0x00000000


	//----- nvinfo : EIATTR_MIN_STACK_SIZE
	.align		4
.L_8:
        /*0030*/ 	.byte	0x04, 0x12
        /*0032*/ 	.short	(.L_10 - .L_9)
	.align		4
.L_9:
        /*0034*/ 	.word	index@(_Z31GPU_exponentialIntegralDouble_1ddidPd)
        /*0038*/ 	.word	0x00000000
.L_10:


//--------------------- .nv.compat                --------------------------
	.section	.nv.compat,"",@"SHT_CUDA_COMPAT_INFO"
	.align	4
        /*0000*/ 	.byte	0x02, 0x09, 0x00, 0x00, 0x02, 0x02, 0x01, 0x00, 0x02, 0x05, 0x05, 0x00, 0x03, 0x07, 0x01, 0x01
        /*0010*/ 	.byte	0x02, 0x03, 0x00, 0x00, 0x02, 0x06, 0x01, 0x00, 0x04, 0x0b, 0x08, 0x00, 0x01, 0x00, 0x00, 0x00
        /*0020*/ 	.byte	0x00, 0x00, 0x00, 0x00


//--------------------- .nv.info._Z31GPU_exponentialIntegralDouble_1ddidPd --------------------------
	.section	.nv.info._Z31GPU_exponentialIntegralDouble_1ddidPd,"",@"SHT_CUDA_INFO"
	.sectionflags	@""
	.align	4


	//----- nvinfo : EIATTR_CUDA_API_VERSION
	.align		4
        /*0000*/ 	.byte	0x04, 0x37
        /*0002*/ 	.short	(.L_12 - .L_11)
.L_11:
        /*0004*/ 	.word	0x00000082


	//----- nvinfo : EIATTR_KPARAM_INFO
	.align		4
.L_12:
        /*0008*/ 	.byte	0x04, 0x17
        /*000a*/ 	.short	(.L_14 - .L_13)
.L_13:
        /*000c*/ 	.word	0x00000000
        /*0010*/ 	.short	0x0004
        /*0012*/ 	.short	0x0020
        /*0014*/ 	.byte	0x00, 0xf5, 0x21, 0x00


	//----- nvinfo : EIATTR_KPARAM_INFO
	.align		4
.L_14:
        /*0018*/ 	.byte	0x04, 0x17
        /*001a*/ 	.short	(.L_16 - .L_15)
.L_15:
        /*001c*/ 	.word	0x00000000
        /*0020*/ 	.short	0x0003
        /*0022*/ 	.short	0x0018
        /*0024*/ 	.byte	0x00, 0xf0, 0x21, 0x00


	//----- nvinfo : EIATTR_KPARAM_INFO
	.align		4
.L_16:
        /*0028*/ 	.byte	0x04, 0x17
        /*002a*/ 	.short	(.L_18 - .L_17)
.L_17:
        /*002c*/ 	.word	0x00000000
        /*0030*/ 	.short	0x0002
        /*0032*/ 	.short	0x0010
        /*0034*/ 	.byte	0x00, 0xf0, 0x11, 0x00


	//----- nvinfo : EIATTR_KPARAM_INFO
	.align		4
.L_18:
        /*0038*/ 	.byte	0x04, 0x17
        /*003a*/ 	.short	(.L_20 - .L_19)
.L_19:
        /*003c*/ 	.word	0x00000000
        /*0040*/ 	.short	0x0001
        /*0042*/ 	.short	0x0008
        /*0044*/ 	.byte	0x00, 0xf0, 0x21, 0x00


	//----- nvinfo : EIATTR_KPARAM_INFO
	.align		4
.L_20:
        /*0048*/ 	.byte	0x04, 0x17
        /*004a*/ 	.short	(.L_22 - .L_21)
.L_21:
        /*004c*/ 	.word	0x00000000
        /*0050*/ 	.short	0x0000
        /*0052*/ 	.short	0x0000
        /*0054*/ 	.byte	0x00, 0xf0, 0x21, 0x00


	//----- nvinfo : EIATTR_SPARSE_MMA_MASK
	.align		4
.L_22:
        /*0058*/ 	.byte	0x03, 0x50
        /*005a*/ 	.short	0x0000


	//----- nvinfo : EIATTR_MAXREG_COUNT
	.align		4
        /*005c*/ 	.byte	0x03, 0x1b
        /*005e*/ 	.short	0x00ff


	//----- nvinfo : EIATTR_EXTERNS
	.align		4
        /*0060*/ 	.byte	0x04, 0x0f
        /*0062*/ 	.short	(.L_24 - .L_23)


	//   ....[0]....
	.align		4
.L_23:
        /*0064*/ 	.word	index@(vprintf)


	//----- nvinfo : EIATTR_MERCURY_ISA_VERSION
	.align		4
.L_24:
        /*0068*/ 	.byte	0x03, 0x5f
        /*006a*/ 	.short	0x0101


	//----- nvinfo : EIATTR_VRC_CTA_INIT_COUNT
	.align		4
        /*006c*/ 	.byte	0x02, 0x4a
	.zero		1
	.zero		1


	//----- nvinfo : EIATTR_SYSCALL_OFFSETS
	.align		4
        /*0070*/ 	.byte	0x04, 0x46
        /*0072*/ 	.short	(.L_26 - .L_25)


	//   ....[0]....
.L_25:
        /*0074*/ 	.word	0x00001cd0


	//----- nvinfo : EIATTR_EXIT_INSTR_OFFSETS
	.align		4
.L_26:
        /*0078*/ 	.byte	0x04, 0x1c
        /*007a*/ 	.short	(.L_28 - .L_27)


	//   ....[0]....
.L_27:
        /*007c*/ 	.word	0x00001d40


	//   ....[1]....
        /*0080*/ 	.word	0x00004010


	//----- nvinfo : EIATTR_CRS_STACK_SIZE
	.align		4
.L_28:
        /*0084*/ 	.byte	0x04, 0x1e
        /*0086*/ 	.short	(.L_30 - .L_29)
.L_29:
        /*0088*/ 	.word	0x00000000


	//----- nvinfo : EIATTR_CBANK_PARAM_SIZE
	.align		4
.L_30:
        /*008c*/ 	.byte	0x03, 0x19
        /*008e*/ 	.short	0x0028


	//----- nvinfo : EIATTR_PARAM_CBANK
	.align		4
        /*0090*/ 	.byte	0x04, 0x0a
        /*0092*/ 	.short	(.L_32 - .L_31)
	.align		4
.L_31:
        /*0094*/ 	.word	index@(.nv.constant0._Z31GPU_exponentialIntegralDouble_1ddidPd)
        /*0098*/ 	.short	0x0380
        /*009a*/ 	.short	0x0028


	//----- nvinfo : EIATTR_SW_WAR
	.align		4
.L_32:
        /*009c*/ 	.byte	0x04, 0x36
        /*009e*/ 	.short	(.L_34 - .L_33)
.L_33:
        /*00a0*/ 	.word	0x00000008
.L_34:


//--------------------- .nv.callgraph             --------------------------
	.section	.nv.callgraph,"",@"SHT_CUDA_CALLGRAPH"
	.align	4
	.sectionentsize	8
	.align		4
        /*0000*/ 	.word	0x00000000
	.align		4
        /*0004*/ 	.word	0xffffffff
	.align		4
        /*0008*/ 	.word	index@(_Z31GPU_exponentialIntegralDouble_1ddidPd)
	.align		4
        /*000c*/ 	.word	index@(vprintf)
	.align		4
        /*0010*/ 	.word	0x00000000
	.align		4
        /*0014*/ 	.word	0xfffffffe
	.align		4
        /*0018*/ 	.word	0x00000000
	.align		4
        /*001c*/ 	.word	0xfffffffd
	.align		4
        /*0020*/ 	.word	0x00000000
	.align		4
        /*0024*/ 	.word	0xfffffffc


//--------------------- .nv.constant4             --------------------------
	.section	.nv.constant4,"a",@progbits
	.align	8
	.align		8
.nv.constant4:
        /*0000*/ 	.dword	vprintf
	.align		8
        /*0008*/ 	.dword	$str


//--------------------- .text._Z31GPU_exponentialIntegralDouble_1ddidPd --------------------------
	.section	.text._Z31GPU_exponentialIntegralDouble_1ddidPd,"ax",@progbits
	.align	128
        .global         _Z31GPU_exponentialIntegralDouble_1ddidPd
        .type           _Z31GPU_exponentialIntegralDouble_1ddidPd,@function
        .size           _Z31GPU_exponentialIntegralDouble_1ddidPd,(.L_x_90 - _Z31GPU_exponentialIntegralDouble_1ddidPd)
        .other          _Z31GPU_exponentialIntegralDouble_1ddidPd,@"STO_CUDA_ENTRY STV_DEFAULT"
_Z31GPU_exponentialIntegralDouble_1ddidPd:
.text._Z31GPU_exponentialIntegralDouble_1ddidPd:
[----:B------:R-:W0:Y:S01]  /*0000*/  LDC R1, c[0x0][0x37c] ;  /* 0x0000df00ff017b82 */ /* 0x000e220000000800 */
[----:B------:R-:W1:Y:S07]  /*0010*/  S2R R18, SR_TID.X ;  /* 0x0000000000127919 */ /* 0x000e6e0000002100 */
[----:B------:R-:W2:Y:S01]  /*0020*/  LDC.64 R2, c[0x0][0x380] ;  /* 0x0000e000ff027b82 */ /* 0x000ea20000000a00 */
[----:B------:R-:W2:Y:S01]  /*0030*/  LDCU.64 UR4, c[0x0][0x398] ;  /* 0x00007300ff0477ac */ /* 0x000ea20008000a00 */
[----:B------:R-:W-:Y:S01]  /*0040*/  BSSY.RECONVERGENT B6, `(.L_x_0) ;  /* 0x00001cd000067945 */ /* 0x000fe20003800200 */
[----:B------:R-:W3:Y:S01]  /*0050*/  S2R R19, SR_CTAID.X ;  /* 0x0000000000137919 */ /* 0x000ee20000002500 */
[----:B------:R-:W4:Y:S01]  /*0060*/  LDCU.64 UR36, c[0x0][0x358] ;  /* 0x00006b00ff2477ac */ /* 0x000f220008000a00 */
[----:B-1----:R-:W2:Y:S02]  /*0070*/  I2F.F64.U32 R16, R18 ;  /* 0x0000001200107312 */ /* 0x002ea40000201800 */
[----:B--2---:R-:W-:-:S08]  /*0080*/  DFMA R16, R16, UR4, R2 ;  /* 0x0000000410107c2b */ /* 0x004fd00008000002 */
[----:B------:R-:W-:-:S14]  /*0090*/  DSETP.GTU.AND P0, PT, R16, 1, PT ;  /* 0x3ff000001000742a */ /* 0x000fdc0003f0c000 */
[----:B0--34-:R-:W-:Y:S05]  /*00a0*/  @P0 BRA `(.L_x_1) ;  /* 0x0000001c00180947 */ /* 0x019fea0003800000 */
[----:B------:R-:W0:Y:S08]  /*00b0*/  I2F.F64.U32 R10, R19 ;  /* 0x00000013000a7312 */ /* 0x000e300000201800 */
[----:B0-----:R-:W0:Y:S01]  /*00c0*/  MUFU.RCP64H R3, R11 ;  /* 0x0000000b00037308 */ /* 0x001e220000001800 */
[----:B------:R-:W-:-:S05]  /*00d0*/  VIADD R2, R11, 0x300402 ;  /* 0x003004020b027836 */ /* 0x000fca0000000000 */
[----:B------:R-:W-:Y:S01]  /*00e0*/  FSETP.GEU.AND P0, PT, |R2|, 5.8789094863358348022e-39, PT ;  /* 0x004004020200780b */ /* 0x000fe20003f0e200 */
[----:B0-----:R-:W-:-:S08]  /*00f0*/  DFMA R4, -R10, R2, 1 ;  /* 0x3ff000000a04742b */ /* 0x001fd00000000102 */
[----:B------:R-:W-:-:S08]  /*0100*/  DFMA R4, R4, R4, R4 ;  /* 0x000000040404722b */ /* 0x000fd00000000004 */
[----:B------:R-:W-:-:S08]  /*0110*/  DFMA R4, R2, R4, R2 ;  /* 0x000000040204722b */ /* 0x000fd00000000002 */
[----:B------:R-:W-:-:S08]  /*0120*/  DFMA R22, -R10, R4, 1 ;  /* 0x3ff000000a16742b */ /* 0x000fd00000000104 */
[----:B------:R-:W-:Y:S01]  /*0130*/  DFMA R22, R4, R22, R4 ;  /* 0x000000160416722b */ /* 0x000fe20000000004 */
[----:B------:R-:W-:Y:S10]  /*0140*/  @P0 BRA `(.L_x_2) ;  /* 0x0000000000180947 */ /* 0x000ff40003800000 */
[----:B------:R-:W-:Y:S02]  /*0150*/  LOP3.LUT R14, R11, 0x7fffffff, RZ, 0xc0, !PT ;  /* 0x7fffffff0b0e7812 */ /* 0x000fe400078ec0ff */
[----:B------:R-:W-:-:S03]  /*0160*/  MOV R0, 0x190 ;  /* 0x0000019000007802 */ /* 0x000fc60000000f00 */
[----:B------:R-:W-:-:S07]  /*0170*/  VIADD R14, R14, 0xfff00000 ;  /* 0xfff000000e0e7836 */ /* 0x000fce0000000000 */
[----:B------:R-:W-:Y:S05]  /*0180*/  CALL.REL.NOINC `($__internal_0_$__cuda_sm20_dblrcp_rn_slowpath_v3) ;  /* 0x0000003c00a47944 */ /* 0x000fea0003c00000 */
[----:B------:R-:W-:Y:S02]  /*0190*/  IMAD.MOV.U32 R22, RZ, RZ, R12 ;  /* 0x000000ffff167224 */ /* 0x000fe400078e000c */
[----:B------:R-:W-:-:S07]  /*01a0*/  IMAD.MOV.U32 R23, RZ, RZ, R13 ;  /* 0x000000ffff177224 */ /* 0x000fce00078e000d */
.L_x_2:
[----:B------:R-:W-:Y:S01]  /*01b0*/  ISETP.NE.AND P0, PT, R19, RZ, PT ;  /* 0x000000ff1300720c */ /* 0x000fe20003f05270 */
[----:B------:R-:W-:Y:S01]  /*01c0*/  IMAD.MOV.U32 R9, RZ, RZ, R23 ;  /* 0x000000ffff097224 */ /* 0x000fe200078e0017 */
[----:B------:R-:W-:-:S11]  /*01d0*/  MOV R8, R22 ;  /* 0x0000001600087202 */ /* 0x000fd60000000f00 */
[----:B------:R-:W-:Y:S05]  /*01e0*/  @P0 BRA `(.L_x_3) ;  /* 0x0000000400640947 */ /* 0x000fea0003800000 */
[----:B------:R-:W-:Y:S01]  /*01f0*/  ISETP.GT.AND P0, PT, R17, 0xfffff, PT ;  /* 0x000fffff1100780c */ /* 0x000fe20003f04270 */
[----:B------:R-:W-:Y:S01]  /*0200*/  IMAD.MOV.U32 R2, RZ, RZ, R16 ;  /* 0x000000ffff027224 */ /* 0x000fe200078e0010 */
[----:B------:R-:W-:Y:S01]  /*0210*/  BSSY.RECONVERGENT B0, `(.L_x_4) ;  /* 0x0000053000007945 */ /* 0x000fe20003800200 */
[--C-:B------:R-:W-:Y:S02]  /*0220*/  IMAD.MOV.U32 R3, RZ, RZ, R17.reuse ;  /* 0x000000ffff037224 */ /* 0x100fe400078e0011 */
[----:B------:R-:W-:Y:S02]  /*0230*/  IMAD.MOV.U32 R0, RZ, RZ, R17 ;  /* 0x000000ffff007224 */ /* 0x000fe400078e0011 */
[----:B------:R-:W-:-:S06]  /*0240*/  IMAD.MOV.U32 R15, RZ, RZ, -0x3ff ;  /* 0xfffffc01ff0f7424 */ /* 0x000fcc00078e00ff */
[----:B------:R-:W-:Y:S01]  /*0250*/  @!P0 DMUL R2, R16, 1.80143985094819840000e+16 ;  /* 0x4350000010028828 */ /* 0x000fe20000000000 */
[----:B------:R-:W-:-:S09]  /*0260*/  @!P0 IMAD.MOV.U32 R15, RZ, RZ, -0x435 ;  /* 0xfffffbcbff0f8424 */ /* 0x000fd200078e00ff */
[----:B------:R-:W-:-:S05]  /*0270*/  @!P0 MOV R0, R3 ;  /* 0x0000000300008202 */ /* 0x000fca0000000f00 */
[----:B------:R-:W-:-:S05]  /*0280*/  VIADD R4, R0, 0xffffffff ;  /* 0xffffffff00047836 */ /* 0x000fca0000000000 */
[----:B------:R-:W-:Y:S01]  /*0290*/  ISETP.GT.U32.AND P1, PT, R4, 0x7feffffe, PT ;  /* 0x7feffffe0400780c */ /* 0x000fe20003f24070 */
[----:B------:R-:W-:Y:S01]  /*02a0*/  IMAD.MOV.U32 R4, RZ, RZ, R16 ;  /* 0x000000ffff047224 */ /* 0x000fe200078e0010 */
[----:B------:R-:W-:-:S11]  /*02b0*/  @!P0 MOV R4, R2 ;  /* 0x0000000200048202 */ /* 0x000fd60000000f00 */
[----:B------:R-:W-:Y:S05]  /*02c0*/  @P1 BRA `(.L_x_5) ;  /* 0x0000000400041947 */ /* 0x000fea0003800000 */
[----:B------:R-:W-:Y:S01]  /*02d0*/  LOP3.LUT R2, R0, 0xfffff, RZ, 0xc0, !PT ;  /* 0x000fffff00027812 */ /* 0x000fe200078ec0ff */
[----:B------:R-:W-:Y:S01]  /*02e0*/  IMAD.MOV.U32 R6, RZ, RZ, RZ ;  /* 0x000000ffff067224 */ /* 0x000fe200078e00ff */
[----:B------:R-:W-:Y:S01]  /*02f0*/  MOV R12, 0x8b7a8b04 ;  /* 0x8b7a8b04000c7802 */ /* 0x000fe20000000f00 */
[----:B------:R-:W-:Y:S01]  /*0300*/  IMAD.MOV.U32 R13, RZ, RZ, 0x3ed0ee25 ;  /* 0x3ed0ee25ff0d7424 */ /* 0x000fe200078e00ff */
[----:B------:R-:W-:Y:S01]  /*0310*/  LOP3.LUT R3, R2, 0x3ff00000, RZ, 0xfc, !PT ;  /* 0x3ff0000002037812 */ /* 0x000fe200078efcff */
[----:B------:R-:W-:Y:S01]  /*0320*/  IMAD.MOV.U32 R2, RZ, RZ, R4 ;  /* 0x000000ffff027224 */ /* 0x000fe200078e0004 */
[----:B------:R-:W-:Y:S01]  /*0330*/  UMOV UR4, 0x3ae80f1e ;  /* 0x3ae80f1e00047882 */ /* 0x000fe20000000000 */
[----:B------:R-:W-:Y:S01]  /*0340*/  UMOV UR5, 0x3eb1380b ;  /* 0x3eb1380b00057882 */ /* 0x000fe20000000000 */
[----:B------:R-:W-:Y:S01]  /*0350*/  ISETP.GE.U32.AND P0, PT, R3, 0x3ff6a09f, PT ;  /* 0x3ff6a09f0300780c */ /* 0x000fe20003f06070 */
[----:B------:R-:W-:Y:S01]  /*0360*/  UMOV UR6, 0x80000000 ;  /* 0x8000000000067882 */ /* 0x000fe20000000000 */
[----:B------:R-:W-:Y:S01]  /*0370*/  LEA.HI R15, R0, R15, RZ, 0xc ;  /* 0x0000000f000f7211 */ /* 0x000fe200078f60ff */
[----:B------:R-:W-:-:S10]  /*0380*/  UMOV UR7, 0x43300000 ;  /* 0x4330000000077882 */ /* 0x000fd40000000000 */
[----:B------:R-:W-:Y:S02]  /*0390*/  @P0 VIADD R5, R3, 0xfff00000 ;  /* 0xfff0000003050836 */ /* 0x000fe40000000000 */
[----:B------:R-:W-:Y:S02]  /*03a0*/  @P0 VIADD R15, R15, 0x1 ;  /* 0x000000010f0f0836 */ /* 0x000fe40000000000 */
[----:B------:R-:W-:-:S03]  /*03b0*/  @P0 IMAD.MOV.U32 R3, RZ, RZ, R5 ;  /* 0x000000ffff030224 */ /* 0x000fc600078e0005 */
[----:B------:R-:W-:Y:S01]  /*03c0*/  LOP3.LUT R14, R15, 0x80000000, RZ, 0x3c, !PT ;  /* 0x800000000f0e7812 */ /* 0x000fe200078e3cff */
[----:B------:R-:W-:Y:S02]  /*03d0*/  IMAD.MOV.U32 R15, RZ, RZ, 0x43300000 ;  /* 0x43300000ff0f7424 */ /* 0x000fe400078e00ff */
[C---:B------:R-:W-:Y:S02]  /*03e0*/  DADD R4, R2.reuse, 1 ;  /* 0x3ff0000002047429 */ /* 0x040fe40000000000 */
[----:B------:R-:W-:Y:S02]  /*03f0*/  DADD R2, R2, -1 ;  /* 0xbff0000002027429 */ /* 0x000fe40000000000 */
[----:B------:R-:W-:Y:S01]  /*0400*/  DADD R14, R14, -UR6 ;  /* 0x800000060e0e7e29 */ /* 0x000fe20008000000 */
[----:B------:R-:W-:Y:S01]  /*0410*/  UMOV UR6, 0xfefa39ef ;  /* 0xfefa39ef00067882 */ /* 0x000fe20000000000 */
[----:B------:R-:W0:Y:S01]  /*0420*/  MUFU.RCP64H R7, R5 ;  /* 0x0000000500077308 */ /* 0x000e220000001800 */
[----:B------:R-:W-:Y:S01]  /*0430*/  UMOV UR7, 0x3fe62e42 ;  /* 0x3fe62e4200077882 */ /* 0x000fe20000000000 */
[----:B0-----:R-:W-:-:S08]  /*0440*/  DFMA R8, -R4, R6, 1 ;  /* 0x3ff000000408742b */ /* 0x001fd00000000106 */
[----:B------:R-:W-:-:S08]  /*0450*/  DFMA R8, R8, R8, R8 ;  /* 0x000000080808722b */ /* 0x000fd00000000008 */
[----:B------:R-:W-:-:S08]  /*0460*/  DFMA R8, R6, R8, R6 ;  /* 0x000000080608722b */ /* 0x000fd00000000006 */
[----:B------:R-:W-:-:S08]  /*0470*/  DMUL R6, R2, R8 ;  /* 0x0000000802067228 */ /* 0x000fd00000000000 */
[----:B------:R-:W-:-:S08]  /*0480*/  DFMA R6, R2, R8, R6 ;  /* 0x000000080206722b */ /* 0x000fd00000000006 */
[----:B------:R-:W-:-:S08]  /*0490*/  DMUL R10, R6, R6 ;  /* 0x00000006060a7228 */ /* 0x000fd00000000000 */
[----:B------:R-:W-:Y:S01]  /*04a0*/  DFMA R4, R10, UR4, R12 ;  /* 0x000000040a047c2b */ /* 0x000fe2000800000c */
[----:B------:R-:W-:Y:S01]  /*04b0*/  UMOV UR4, 0x9f02676f ;  /* 0x9f02676f00047882 */ /* 0x000fe20000000000 */
[----:B------:R-:W-:Y:S01]  /*04c0*/  UMOV UR5, 0x3ef3b266 ;  /* 0x3ef3b26600057882 */ /* 0x000fe20000000000 */
[----:B------:R-:W-:-:S05]  /*04d0*/  DADD R12, R2, -R6 ;  /* 0x00000000020c7229 */ /* 0x000fca0000000806 */
[----:B------:R-:W-:Y:S01]  /*04e0*/  DFMA R4, R10, R4, UR4 ;  /* 0x000000040a047e2b */ /* 0x000fe20008000004 */
[----:B------:R-:W-:Y:S01]  /*04f0*/  UMOV UR4, 0xa9ab0956 ;  /* 0xa9ab095600047882 */ /* 0x000fe20000000000 */
[----:B------:R-:W-:Y:S01]  /*0500*/  UMOV UR5, 0x3f1745cb ;  /* 0x3f1745cb00057882 */ /* 0x000fe20000000000 */
[----:B------:R-:W-:-:S05]  /*0510*/  DADD R12, R12, R12 ;  /* 0x000000000c0c7229 */ /* 0x000fca000000000c */
[----:B------:R-:W-:Y:S01]  /*0520*/  DFMA R4, R10, R4, UR4 ;  /* 0x000000040a047e2b */ /* 0x000fe20008000004 */
[----:B------:R-:W-:Y:S01]  /*0530*/  UMOV UR4, 0x2d1b5154 ;  /* 0x2d1b515400047882 */ /* 0x000fe20000000000 */
[----:B------:R-:W-:Y:S01]  /*0540*/  UMOV UR5, 0x3f3c71c7 ;  /* 0x3f3c71c700057882 */ /* 0x000fe20000000000 */
[----:B------:R-:W-:Y:S02]  /*0550*/  DFMA R12, R2, -R6, R12 ;  /* 0x80000006020c722b */ /* 0x000fe4000000000c */
[----:B------:R-:W-:-:S03]  /*0560*/  DFMA R2, R14, UR6, R6 ;  /* 0x000000060e027c2b */ /* 0x000fc60008000006 */
[----:B------:R-:W-:Y:S01]  /*0570*/  DFMA R4, R10, R4, UR4 ;  /* 0x000000040a047e2b */ /* 0x000fe20008000004 */
[----:B------:R-:W-:Y:S01]  /*0580*/  UMOV UR4, 0x923be72d ;  /* 0x923be72d00047882 */ /* 0x000fe20000000000 */
[----:B------:R-:W-:Y:S01]  /*0590*/  UMOV UR5, 0x3f624924 ;  /* 0x3f62492400057882 */ /* 0x000fe20000000000 */
[----:B------:R-:W-:-:S05]  /*05a0*/  DMUL R12, R8, R12 ;  /* 0x0000000c080c7228 */ /* 0x000fca0000000000 */
[----:B------:R-:W-:Y:S01]  /*05b0*/  DFMA R4, R10, R4, UR4 ;  /* 0x000000040a047e2b */ /* 0x000fe20008000004 */
[----:B------:R-:W-:Y:S01]  /*05c0*/  UMOV UR4, 0x9999a3c4 ;  /* 0x9999a3c400047882 */ /* 0x000fe20000000000 */
[----:B------:R-:W-:-:S06]  /*05d0*/  UMOV UR5, 0x3f899999 ;  /* 0x3f89999900057882 */ /* 0x000fcc0000000000 */
[----:B------:R-:W-:Y:S01]  /*05e0*/  DFMA R4, R10, R4, UR4 ;  /* 0x000000040a047e2b */ /* 0x000fe20008000004 */
[----:B------:R-:W-:Y:S01]  /*05f0*/  UMOV UR4, 0x55555554 ;  /* 0x5555555400047882 */ /* 0x000fe20000000000 */
[----:B------:R-:W-:-:S06]  /*0600*/  UMOV UR5, 0x3fb55555 ;  /* 0x3fb5555500057882 */ /* 0x000fcc0000000000 */
[----:B------:R-:W-:Y:S01]  /*0610*/  DFMA R4, R10, R4, UR4 ;  /* 0x000000040a047e2b */ /* 0x000fe20008000004 */
[----:B------:R-:W-:Y:S01]  /*0620*/  UMOV UR4, 0xfefa39ef ;  /* 0xfefa39ef00047882 */ /* 0x000fe20000000000 */
[----:B------:R-:W-:Y:S02]  /*0630*/  UMOV UR5, 0x3fe62e42 ;  /* 0x3fe62e4200057882 */ /* 0x000fe40000000000 */
[----:B------:R-:W-:Y:S01]  /*0640*/  DFMA R20, R14, -UR4, R2 ;  /* 0x800000040e147c2b */ /* 0x000fe20008000002 */
[----:B------:R-:W-:Y:S01]  /*0650*/  UMOV UR4, 0x3b39803f ;  /* 0x3b39803f00047882 */ /* 0x000fe20000000000 */
[----:B------:R-:W-:Y:S02]  /*0660*/  UMOV UR5, 0x3c7abc9e ;  /* 0x3c7abc9e00057882 */ /* 0x000fe40000000000 */
[----:B------:R-:W-:-:S04]  /*0670*/  DMUL R4, R10, R4 ;  /* 0x000000040a047228 */ /* 0x000fc80000000000 */
[----:B------:R-:W-:-:S04]  /*0680*/  DADD R20, -R6, R20 ;  /* 0x0000000006147229 */ /* 0x000fc80000000114 */
[----:B------:R-:W-:-:S08]  /*0690*/  DFMA R4, R6, R4, R12 ;  /* 0x000000040604722b */ /* 0x000fd0000000000c */
[----:B------:R-:W-:-:S08]  /*06a0*/  DADD R4, R4, -R20 ;  /* 0x0000000004047229 */ /* 0x000fd00000000814 */
[----:B------:R-:W-:-:S08]  /*06b0*/  DFMA R4, R14, UR4, R4 ;  /* 0x000000040e047c2b */ /* 0x000fd00008000004 */
[----:B------:R-:W-:Y:S01]  /*06c0*/  DADD R2, R2, R4 ;  /* 0x0000000002027229 */ /* 0x000fe20000000004 */
[----:B------:R-:W-:Y:S10]  /*06d0*/  BRA `(.L_x_6) ;  /* 0x0000000000187947 */ /* 0x000ff40003800000 */
.L_x_5:
[----:B------:R-:W-:Y:S01]  /*06e0*/  IMAD.MOV.U32 R4, RZ, RZ, 0x0 ;  /* 0x00000000ff047424 */ /* 0x000fe200078e00ff */
[----:B------:R-:W-:Y:S02]  /*06f0*/  MOV R5, 0x7ff00000 ;  /* 0x7ff0000000057802 */ /* 0x000fe40000000f00 */
[----:B------:R-:W-:-:S04]  /*0700*/  LOP3.LUT P0, RZ, R3, 0x7fffffff, RZ, 0xc0, !PT ;  /* 0x7fffffff03ff7812 */ /* 0x000fc8000780c0ff */
[----:B------:R-:W-:-:S10]  /*0710*/  DFMA R4, R2, R4, +INF ;  /* 0x7ff000000204742b */ /* 0x000fd40000000004 */
[----:B------:R-:W-:Y:S02]  /*0720*/  FSEL R2, R4, RZ, P0 ;  /* 0x000000ff04027208 */ /* 0x000fe40000000000 */
[----:B------:R-:W-:-:S07]  /*0730*/  FSEL R3, R5, -QNAN , P0 ;  /* 0xfff0000005037808 */ /* 0x000fce0000000000 */
.L_x_6:
[----:B------:R-:W-:Y:S05]  /*0740*/  BSYNC.RECONVERGENT B0 ;  /* 0x0000000000007941 */ /* 0x000fea0003800200 */
.L_x_4:
[----:B------:R-:W-:Y:S01]  /*0750*/  UMOV UR4, 0xfc6fb619 ;  /* 0xfc6fb61900047882 */ /* 0x000fe20000000000 */
[----:B------:R-:W-:Y:S02]  /*0760*/  UMOV UR5, 0x3fe2788c ;  /* 0x3fe2788c00057882 */ /* 0x000fe40000000000 */
[----:B------:R-:W-:-:S11]  /*0770*/  DADD R8, -R2, -UR4 ;  /* 0x8000000402087e29 */ /* 0x000fd60008000100 */
.L_x_3:
[----:B------:R-:W-:Y:S01]  /*0780*/  DMUL R6, R16, 1.80143985094819840000e+16 ;  /* 0x4350000010067828 */ /* 0x000fe20000000000 */
[----:B------:R-:W-:Y:S01]  /*0790*/  ISETP.GE.AND P0, PT, R17, 0x100000, PT ;  /* 0x001000001100780c */ /* 0x000fe20003f06270 */
[----:B------:R-:W-:Y:S01]  /*07a0*/  IMAD.MOV.U32 R2, RZ, RZ, 0x0 ;  /* 0x00000000ff027424 */ /* 0x000fe200078e00ff */
[----:B------:R-:W-:Y:S01]  /*07b0*/  DADD R26, -RZ, -R16 ;  /* 0x00000000ff1a7229 */ /* 0x000fe20000000910 */
[----:B------:R-:W-:Y:S01]  /*07c0*/  IMAD.MOV.U32 R3, RZ, RZ, 0x7ff00000 ;  /* 0x7ff00000ff037424 */ /* 0x000fe200078e00ff */
[----:B------:R-:W-:Y:S01]  /*07d0*/  BSSY.RECONVERGENT B7, `(.L_x_7) ;  /* 0x0000151000077945 */ /* 0x000fe20003800200 */
[----:B------:R-:W-:-:S04]  /*07e0*/  IMAD.MOV.U32 R30, RZ, RZ, 0x1 ;  /* 0x00000001ff1e7424 */ /* 0x000fc800078e00ff */
[----:B------:R-:W-:Y:S02]  /*07f0*/  FSEL R4, R6, R16, !P0 ;  /* 0x0000001006047208 */ /* 0x000fe40004000000 */
[CC--:B------:R-:W-:Y:S02]  /*0800*/  FSEL R5, R7.reuse, R17.reuse, !P0 ;  /* 0x0000001107057208 */ /* 0x0c0fe40004000000 */
[----:B------:R-:W-:Y:S02]  /*0810*/  SEL R31, R7, R17, !P0 ;  /* 0x00000011071f7207 */ /* 0x000fe40004000000 */
[----:B------:R-:W-:Y:S02]  /*0820*/  LOP3.LUT P1, RZ, R5, 0x7fffffff, RZ, 0xc0, !PT ;  /* 0x7fffffff05ff7812 */ /* 0x000fe4000782c0ff */
[----:B------:R-:W-:Y:S01]  /*0830*/  DFMA R2, R4, R2, +INF ;  /* 0x7ff000000402742b */ /* 0x000fe20000000002 */
[----:B------:R-:W-:Y:S01]  /*0840*/  LOP3.LUT R28, R31, 0xfffff, RZ, 0xc0, !PT ;  /* 0x000fffff1f1c7812 */ /* 0x000fe200078ec0ff */
[----:B------:R-:W-:Y:S01]  /*0850*/  IMAD.MOV.U32 R5, RZ, RZ, 0x3ff00000 ;  /* 0x3ff00000ff057424 */ /* 0x000fe200078e00ff */
[----:B------:R-:W-:-:S02]  /*0860*/  SHF.R.U32.HI R0, RZ, 0x14, R31 ;  /* 0x00000014ff007819 */ /* 0x000fc4000001161f */
[----:B------:R-:W-:Y:S02]  /*0870*/  LOP3.LUT R28, R28, 0x3ff00000, RZ, 0xfc, !PT ;  /* 0x3ff000001c1c7812 */ /* 0x000fe400078efcff */
[C---:B------:R-:W-:Y:S01]  /*0880*/  LEA.HI R35, R31.reuse, 0xfffffbcb, RZ, 0xc ;  /* 0xfffffbcb1f237811 */ /* 0x040fe200078f60ff */
[----:B------:R-:W-:Y:S01]  /*0890*/  @P0 VIADD R35, R0, 0xfffffc01 ;  /* 0xfffffc0100230836 */ /* 0x000fe20000000000 */
[----:B------:R-:W-:Y:S01]  /*08a0*/  SEL R6, R6, R16, !P0 ;  /* 0x0000001006067207 */ /* 0x000fe20004000000 */
[----:B------:R-:W-:Y:S01]  /*08b0*/  VIADD R31, R31, 0xffffffff ;  /* 0xffffffff1f1f7836 */ /* 0x000fe20000000000 */
[----:B------:R-:W-:Y:S01]  /*08c0*/  FSEL R26, R2, RZ, P1 ;  /* 0x000000ff021a7208 */ /* 0x000fe20000800000 */
[----:B------:R-:W-:Y:S01]  /*08d0*/  VIADD R33, R28, 0xfff00000 ;  /* 0xfff000001c217836 */ /* 0x000fe20000000000 */
[----:B------:R-:W-:Y:S02]  /*08e0*/  FSEL R29, R3, -QNAN , P1 ;  /* 0xfff00000031d7808 */ /* 0x000fe40000800000 */
[----:B------:R-:W-:-:S07]  /*08f0*/  MOV R4, 0x0 ;  /* 0x0000000000047802 */ /* 0x000fce0000000f00 */
.L_x_37:
[----:B------:R-:W0:Y:S01]  /*0900*/  I2F.F64.U32 R14, R30 ;  /* 0x0000001e000e7312 */ /* 0x000e220000201800 */
[----:B------:R-:W-:Y:S01]  /*0910*/  IMAD.MOV.U32 R2, RZ, RZ, 0x1 ;  /* 0x00000001ff027424 */ /* 0x000fe200078e00ff */
[----:B------:R-:W-:Y:S01]  /*0920*/  FSETP.GEU.AND P1, PT, |R27|, 6.5827683646048100446e-37, PT ;  /* 0x036000001b00780b */ /* 0x000fe20003f2e200 */
[----:B------:R-:W-:Y:S05]  /*0930*/  BSSY.RECONVERGENT B0, `(.L_x_8) ;  /* 0x0000014000007945 */ /* 0x000fea0003800200 */
[----:B0-----:R-:W0:Y:S02]  /*0940*/  MUFU.RCP64H R3, R15 ;  /* 0x0000000f00037308 */ /* 0x001e240000001800 */
[----:B0-----:R-:W-:-:S08]  /*0950*/  DFMA R10, -R14, R2, 1 ;  /* 0x3ff000000e0a742b */ /* 0x001fd00000000102 */
[----:B------:R-:W-:-:S08]  /*0960*/  DFMA R10, R10, R10, R10 ;  /* 0x0000000a0a0a722b */ /* 0x000fd0000000000a */
[----:B------:R-:W-:-:S08]  /*0970*/  DFMA R10, R2, R10, R2 ;  /* 0x0000000a020a722b */ /* 0x000fd00000000002 */
[----:B------:R-:W-:-:S08]  /*0980*/  DFMA R2, -R14, R10, 1 ;  /* 0x3ff000000e02742b */ /* 0x000fd0000000010a */
[----:B------:R-:W-:-:S08]  /*0990*/  DFMA R2, R10, R2, R10 ;  /* 0x000000020a02722b */ /* 0x000fd0000000000a */
[----:B------:R-:W-:-:S08]  /*09a0*/  DMUL R10, R16, -R2 ;  /* 0x80000002100a7228 */ /* 0x000fd00000000000 */
[----:B------:R-:W-:-:S08]  /*09b0*/  DFMA R12, -R14, R10, -R16 ;  /* 0x0000000a0e0c722b */ /* 0x000fd00000000910 */
[----:B------:R-:W-:Y:S02]  /*09c0*/  DFMA R2, R2, R12, R10 ;  /* 0x0000000c0202722b */ /* 0x000fe4000000000a */
[----:B------:R-:W-:-:S08]  /*09d0*/  DADD R10, -RZ, -R16 ;  /* 0x00000000ff0a7229 */ /* 0x000fd00000000910 */
[----:B------:R-:W-:-:S05]  /*09e0*/  FFMA R0, RZ, R15, R3 ;  /* 0x0000000fff007223 */ /* 0x000fca0000000003 */
[----:B------:R-:W-:-:S13]  /*09f0*/  FSETP.GT.AND P0, PT, |R0|, 1.469367938527859385e-39, PT ;  /* 0x001000000000780b */ /* 0x000fda0003f04200 */
[----:B------:R-:W-:Y:S05]  /*0a00*/  @P0 BRA P1, `(.L_x_9) ;  /* 0x0000000000180947 */ /* 0x000fea0000800000 */
[----:B------:R-:W-:Y:S01]  /*0a10*/  MOV R2, R10 ;  /* 0x0000000a00027202 */ /* 0x000fe20000000f00 */
[----:B------:R-:W-:Y:S01]  /*0a20*/  IMAD.MOV.U32 R25, RZ, RZ, R15 ;  /* 0x000000ffff197224 */ /* 0x000fe200078e000f */
[----:B------:R-:W-:-:S07]  /*0a30*/  MOV R0, 0xa50 ;  /* 0x00000a5000007802 */ /* 0x000fce0000000f00 */
[----:B------:R-:W-:Y:S05]  /*0a40*/  CALL.REL.NOINC `($__internal_1_$__cuda_sm20_div_rn_f64_full) ;  /* 0x0000003800147944 */ /* 0x000fea0003c00000 */
[----:B------:R-:W-:Y:S02]  /*0a50*/  IMAD.MOV.U32 R2, RZ, RZ, R24 ;  /* 0x000000ffff027224 */ /* 0x000fe400078e0018 */
[----:B------:R-:W-:-:S07]  /*0a60*/  IMAD.MOV.U32 R3, RZ, RZ, R25 ;  /* 0x000000ffff037224 */ /* 0x000fce00078e0019 */
.L_x_9:
[----:B------:R-:W-:Y:S05]  /*0a70*/  BSYNC.RECONVERGENT B0 ;  /* 0x0000000000007941 */ /* 0x000fea0003800200 */
.L_x_8:
[----:B------:R-:W-:Y:S01]  /*0a80*/  ISETP.NE.AND P0, PT, R30, R19, PT ;  /* 0x000000131e00720c */ /* 0x000fe20003f05270 */
[----:B------:R-:W-:Y:S01]  /*0a90*/  BSSY.RECONVERGENT B0, `(.L_x_10) ;  /* 0x0000105000007945 */ /* 0x000fe20003800200 */
[----:B------:R-:W-:-:S11]  /*0aa0*/  DMUL R4, R2, R4 ;  /* 0x0000000402047228 */ /* 0x000fd60000000000 */
[----:B------:R-:W-:Y:S05]  /*0ab0*/  @!P0 BRA `(.L_x_11) ;  /* 0x0000000000688947 */ /* 0x000fea0003800000 */
[----:B------:R-:W-:Y:S01]  /*0ac0*/  IMAD.IADD R14, R30, 0x1, -R19 ;  /* 0x000000011e0e7824 */ /* 0x000fe200078e0a13 */
[----:B------:R-:W-:Y:S01]  /*0ad0*/  MOV R2, 0x1 ;  /* 0x0000000100027802 */ /* 0x000fe20000000f00 */
[----:B------:R-:W-:Y:S04]  /*0ae0*/  BSSY.RECONVERGENT B2, `(.L_x_12) ;  /* 0x0000016000027945 */ /* 0x000fe80003800200 */
[----:B------:R-:W0:Y:S08]  /*0af0*/  I2F.F64 R14, R14 ;  /* 0x0000000e000e7312 */ /* 0x000e300000201c00 */
        /* <DEDUP_REMOVED lines=10> */
[----:B------:R-:W-:Y:S02]  /*0ba0*/  FFMA R0, RZ, R15, R3 ;  /* 0x0000000fff007223 */ /* 0x000fe40000000003 */
[----:B------:R-:W-:-:S03]  /*0bb0*/  FSETP.GEU.AND P1, PT, |R11|, 6.5827683646048100446e-37, PT ;  /* 0x036000000b00780b */ /* 0x000fc60003f2e200 */
[----:B------:R-:W-:-:S13]  /*0bc0*/  FSETP.GT.AND P0, PT, |R0|, 1.469367938527859385e-39, PT ;  /* 0x001000000000780b */ /* 0x000fda0003f04200 */
[----:B------:R-:W-:Y:S05]  /*0bd0*/  @P0 BRA P1, `(.L_x_13) ;  /* 0x0000000000180947 */ /* 0x000fea0000800000 */
[----:B------:R-:W-:Y:S01]  /*0be0*/  IMAD.MOV.U32 R2, RZ, RZ, R10 ;  /* 0x000000ffff027224 */ /* 0x000fe200078e000a */
[----:B------:R-:W-:Y:S01]  /*0bf0*/  MOV R0, 0xc20 ;  /* 0x00000c2000007802 */ /* 0x000fe20000000f00 */
[----:B------:R-:W-:-:S07]  /*0c00*/  IMAD.MOV.U32 R25, RZ, RZ, R15 ;  /* 0x000000ffff197224 */ /* 0x000fce00078e000f */
[----:B------:R-:W-:Y:S05]  /*0c10*/  CALL.REL.NOINC `($__internal_1_$__cuda_sm20_div_rn_f64_full) ;  /* 0x0000003400a07944 */ /* 0x000fea0003c00000 */
[----:B------:R-:W-:Y:S02]  /*0c20*/  IMAD.MOV.U32 R2, RZ, RZ, R24 ;  /* 0x000000ffff027224 */ /* 0x000fe400078e0018 */
[----:B------:R-:W-:-:S07]  /*0c30*/  IMAD.MOV.U32 R3, RZ, RZ, R25 ;  /* 0x000000ffff037224 */ /* 0x000fce00078e0019 */
.L_x_13:
[----:B------:R-:W-:Y:S05]  /*0c40*/  BSYNC.RECONVERGENT B2 ;  /* 0x0000000000027941 */ /* 0x000fea0003800200 */
.L_x_12:
[----:B------:R-:W-:Y:S05]  /*0c50*/  BRA `(.L_x_14) ;  /* 0x0000000c00a07947 */ /* 0x000fea0003800000 */
.L_x_11:
[----:B------:R-:W-:Y:S01]  /*0c60*/  ISETP.NE.AND P0, PT, R19, RZ, PT ;  /* 0x000000ff1300720c */ /* 0x000fe20003f05270 */
[----:B------:R-:W-:Y:S01]  /*0c70*/  IMAD.MOV.U32 R25, RZ, RZ, -0x401d8774 ;  /* 0xbfe2788cff197424 */ /* 0x000fe200078e00ff */
[----:B------:R-:W-:-:S11]  /*0c80*/  MOV R24, 0xfc6fb619 ;  /* 0xfc6fb61900187802 */ /* 0x000fd60000000f00 */
[----:B------:R-:W-:Y:S05]  /*0c90*/  @!P0 BRA `(.L_x_15) ;  /* 0x0000000800888947 */ /* 0x000fea0003800000 */
[----:B------:R-:W-:Y:S01]  /*0ca0*/  ISETP.GE.U32.AND P0, PT, R19, 0x4, PT ;  /* 0x000000041300780c */ /* 0x000fe20003f06070 */
[----:B------:R-:W-:Y:S02]  /*0cb0*/  IMAD.MOV.U32 R32, RZ, RZ, 0x1 ;  /* 0x00000001ff207424 */ /* 0x000fe400078e00ff */
[----:B------:R-:W-:Y:S02]  /*0cc0*/  IMAD.MOV.U32 R24, RZ, RZ, -0x39049e7 ;  /* 0xfc6fb619ff187424 */ /* 0x000fe400078e00ff */
[----:B------:R-:W-:-:S08]  /*0cd0*/  IMAD.MOV.U32 R25, RZ, RZ, -0x401d8774 ;  /* 0xbfe2788cff197424 */ /* 0x000fd000078e00ff */
[----:B------:R-:W-:Y:S05]  /*0ce0*/  @!P0 BRA `(.L_x_16) ;  /* 0x0000000400708947 */ /* 0x000fea0003800000 */
[----:B------:R-:W-:Y:S01]  /*0cf0*/  LOP3.LUT R34, R19, 0x7ffffffc, RZ, 0xc0, !PT ;  /* 0x7ffffffc13227812 */ /* 0x000fe200078ec0ff */
[----:B------:R-:W-:Y:S01]  /*0d00*/  BSSY.RECONVERGENT B2, `(.L_x_17) ;  /* 0x0000059000027945 */ /* 0x000fe20003800200 */
[----:B------:R-:W-:Y:S01]  /*0d10*/  MOV R32, 0x2 ;  /* 0x0000000200207802 */ /* 0x000fe20000000f00 */
[----:B------:R-:W-:Y:S01]  /*0d20*/  IMAD.MOV.U32 R2, RZ, RZ, 0x0 ;  /* 0x00000000ff027424 */ /* 0x000fe200078e00ff */
[----:B------:R-:W-:Y:S01]  /*0d30*/  IADD3 R34, PT, PT, -R34, RZ, RZ ;  /* 0x000000ff22227210 */ /* 0x000fe20007ffe1ff */
[----:B------:R-:W-:Y:S02]  /*0d40*/  IMAD.MOV.U32 R3, RZ, RZ, 0x3ff00000 ;  /* 0x3ff00000ff037424 */ /* 0x000fe400078e00ff */
[----:B------:R-:W-:Y:S02]  /*0d50*/  IMAD.MOV.U32 R24, RZ, RZ, -0x39049e7 ;  /* 0xfc6fb619ff187424 */ /* 0x000fe400078e00ff */
[----:B------:R-:W-:-:S07]  /*0d60*/  IMAD.MOV.U32 R25, RZ, RZ, -0x401d8774 ;  /* 0xbfe2788cff197424 */ /* 0x000fce00078e00ff */
.L_x_26:
[----:B------:R-:W0:Y:S01]  /*0d70*/  MUFU.RCP64H R11, R3 ;  /* 0x00000003000b7308 */ /* 0x000e220000001800 */
[----:B------:R-:W-:Y:S01]  /*0d80*/  VIADD R10, R3, 0x300402 ;  /* 0x00300402030a7836 */ /* 0x000fe20000000000 */
[----:B------:R-:W-:Y:S01]  /*0d90*/  BSSY.RECONVERGENT B3, `(.L_x_18) ;  /* 0x0000010000037945 */ /* 0x000fe20003800200 */
[----:B------:R-:W-:-:S03]  /*0da0*/  VIADD R34, R34, 0x4 ;  /* 0x0000000422227836 */ /* 0x000fc60000000000 */
[----:B------:R-:W-:Y:S02]  /*0db0*/  FSETP.GEU.AND P1, PT, |R10|, 5.8789094863358348022e-39, PT ;  /* 0x004004020a00780b */ /* 0x000fe40003f2e200 */
[----:B------:R-:W-:Y:S01]  /*0dc0*/  ISETP.NE.AND P0, PT, R34, RZ, PT ;  /* 0x000000ff2200720c */ /* 0x000fe20003f05270 */
[----:B0-----:R-:W-:-:S08]  /*0dd0*/  DFMA R12, R10, -R2, 1 ;  /* 0x3ff000000a0c742b */ /* 0x001fd00000000802 */
[----:B------:R-:W-:-:S08]  /*0de0*/  DFMA R12, R12, R12, R12 ;  /* 0x0000000c0c0c722b */ /* 0x000fd0000000000c */
[----:B------:R-:W-:-:S08]  /*0df0*/  DFMA R12, R10, R12, R10 ;  /* 0x0000000c0a0c722b */ /* 0x000fd0000000000a */
[----:B------:R-:W-:-:S08]  /*0e00*/  DFMA R14, R12, -R2, 1 ;  /* 0x3ff000000c0e742b */ /* 0x000fd00000000802 */
[----:B------:R-:W-:Y:S01]  /*0e10*/  DFMA R12, R12, R14, R12 ;  /* 0x0000000e0c0c722b */ /* 0x000fe2000000000c */
[----:B------:R-:W-:Y:S10]  /*0e20*/  @P1 BRA `(.L_x_19) ;  /* 0x0000000000181947 */ /* 0x000ff40003800000 */
[----:B------:R-:W-:Y:S01]  /*0e30*/  LOP3.LUT R14, R3, 0x7fffffff, RZ, 0xc0, !PT ;  /* 0x7fffffff030e7812 */ /* 0x000fe200078ec0ff */
[----:B------:R-:W-:Y:S01]  /*0e40*/  IMAD.MOV.U32 R10, RZ, RZ, R2 ;  /* 0x000000ffff0a7224 */ /* 0x000fe200078e0002 */
[----:B------:R-:W-:Y:S01]  /*0e50*/  MOV R0, 0xe90 ;  /* 0x00000e9000007802 */ /* 0x000fe20000000f00 */
[----:B------:R-:W-:Y:S01]  /*0e60*/  IMAD.MOV.U32 R11, RZ, RZ, R3 ;  /* 0x000000ffff0b7224 */ /* 0x000fe200078e0003 */
[----:B------:R-:W-:-:S07]  /*0e70*/  IADD3 R14, PT, PT, R14, -0x100000, RZ ;  /* 0xfff000000e0e7810 */ /* 0x000fce0007ffe0ff */
[----:B------:R-:W-:Y:S05]  /*0e80*/  CALL.REL.NOINC `($__internal_0_$__cuda_sm20_dblrcp_rn_slowpath_v3) ;  /* 0x0000003000647944 */ /* 0x000fea0003c00000 */
.L_x_19:
[----:B------:R-:W-:Y:S05]  /*0e90*/  BSYNC.RECONVERGENT B3 ;  /* 0x0000000000037941 */ /* 0x000fea0003800200 */
.L_x_18:
[----:B------:R-:W0:Y:S01]  /*0ea0*/  I2F.F64.U32 R20, R32 ;  /* 0x0000002000147312 */ /* 0x000e220000201800 */
[----:B------:R-:W-:Y:S01]  /*0eb0*/  DADD R24, R12, R24 ;  /* 0x000000000c187229 */ /* 0x000fe20000000018 */
[----:B------:R-:W-:Y:S01]  /*0ec0*/  BSSY.RECONVERGENT B3, `(.L_x_20) ;  /* 0x0000011000037945 */ /* 0x000fe20003800200 */
[----:B------:R-:W-:-:S05]  /*0ed0*/  VIADD R36, R32, 0x2 ;  /* 0x0000000220247836 */ /* 0x000fca0000000000 */
        /* <DEDUP_REMOVED lines=15> */
.L_x_21:
[----:B------:R-:W-:Y:S05]  /*0fd0*/  BSYNC.RECONVERGENT B3 ;  /* 0x0000000000037941 */ /* 0x000fea0003800200 */
.L_x_20:
[----:B------:R-:W-:Y:S01]  /*0fe0*/  VIADD R20, R32, 0x1 ;  /* 0x0000000120147836 */ /* 0x000fe20000000000 */
[----:B------:R-:W-:Y:S01]  /*0ff0*/  DADD R24, R24, R12 ;  /* 0x0000000018187229 */ /* 0x000fe2000000000c */
[----:B------:R-:W-:Y:S04]  /*1000*/  BSSY.RECONVERGENT B3, `(.L_x_22) ;  /* 0x0000011000037945 */ /* 0x000fe80003800200 */
        /* <DEDUP_REMOVED lines=16> */
.L_x_23:
[----:B------:R-:W-:Y:S05]  /*1110*/  BSYNC.RECONVERGENT B3 ;  /* 0x0000000000037941 */ /* 0x000fea0003800200 */
.L_x_22:
[----:B------:R-:W0:Y:S01]  /*1120*/  I2F.F64.U32 R36, R36 ;  /* 0x0000002400247312 */ /* 0x000e220000201800 */
[----:B------:R-:W-:Y:S01]  /*1130*/  DADD R24, R24, R12 ;  /* 0x0000000018187229 */ /* 0x000fe2000000000c */
[----:B------:R-:W-:Y:S06]  /*1140*/  BSSY.RECONVERGENT B3, `(.L_x_24) ;  /* 0x0000010000037945 */ /* 0x000fec0003800200 */
        /* <DEDUP_REMOVED lines=12> */
[----:B------:R-:W-:Y:S02]  /*1210*/  IMAD.MOV.U32 R11, RZ, RZ, R37 ;  /* 0x000000ffff0b7224 */ /* 0x000fe400078e0025 */
[----:B------:R-:W-:-:S07]  /*1220*/  VIADD R14, R14, 0xfff00000 ;  /* 0xfff000000e0e7836 */ /* 0x000fce0000000000 */
[----:B------:R-:W-:Y:S05]  /*1230*/  CALL.REL.NOINC `($__internal_0_$__cuda_sm20_dblrcp_rn_slowpath_v3) ;  /* 0x0000002c00787944 */ /* 0x000fea0003c00000 */
.L_x_25:
[----:B------:R-:W-:Y:S05]  /*1240*/  BSYNC.RECONVERGENT B3 ;  /* 0x0000000000037941 */ /* 0x000fea0003800200 */
.L_x_24:
[----:B------:R-:W-:Y:S01]  /*1250*/  DADD R24, R24, R12 ;  /* 0x0000000018187229 */ /* 0x000fe2000000000c */
[----:B------:R-:W-:Y:S01]  /*1260*/  IADD3 R32, PT, PT, R32, 0x4, RZ ;  /* 0x0000000420207810 */ /* 0x000fe20007ffe0ff */
[----:B------:R-:W-:Y:S01]  /*1270*/  DADD R2, R2, 4 ;  /* 0x4010000002027429 */ /* 0x000fe20000000000 */
[----:B------:R-:W-:Y:S10]  /*1280*/  @P0 BRA `(.L_x_26) ;  /* 0xfffffff800b80947 */ /* 0x000ff4000383ffff */
[----:B------:R-:W-:Y:S05]  /*1290*/  BSYNC.RECONVERGENT B2 ;  /* 0x0000000000027941 */ /* 0x000fea0003800200 */
.L_x_17:
[----:B------:R-:W-:-:S07]  /*12a0*/  VIADD R32, R32, 0xffffffff ;  /* 0xffffffff20207836 */ /* 0x000fce0000000000 */
.L_x_16:
[----:B------:R-:W-:-:S13]  /*12b0*/  LOP3.LUT P0, R34, R19, 0x3, RZ, 0xc0, !PT ;  /* 0x0000000313227812 */ /* 0x000fda000780c0ff */
[----:B------:R-:W-:Y:S05]  /*12c0*/  @!P0 BRA `(.L_x_15) ;  /* 0x0000000000fc8947 */ /* 0x000fea0003800000 */
[----:B------:R-:W0:Y:S01]  /*12d0*/  I2F.F64.U32 R14, R32 ;  /* 0x00000020000e7312 */ /* 0x000e220000201800 */
[----:B------:R-:W-:Y:S01]  /*12e0*/  BSSY.RECONVERGENT B2, `(.L_x_27) ;  /* 0x0000011000027945 */ /* 0x000fe20003800200 */
[----:B------:R-:W-:-:S06]  /*12f0*/  ISETP.NE.AND P0, PT, R34, 0x1, PT ;  /* 0x000000012200780c */ /* 0x000fcc0003f05270 */
        /* <DEDUP_REMOVED lines=10> */
[----:B------:R-:W-:Y:S02]  /*13a0*/  IMAD.MOV.U32 R10, RZ, RZ, R14 ;  /* 0x000000ffff0a7224 */ /* 0x000fe400078e000e */
[----:B------:R-:W-:Y:S01]  /*13b0*/  IMAD.MOV.U32 R11, RZ, RZ, R15 ;  /* 0x000000ffff0b7224 */ /* 0x000fe200078e000f */
[----:B------:R-:W-:Y:S02]  /*13c0*/  IADD3 R14, PT, PT, R0, -0x100000, RZ ;  /* 0xfff00000000e7810 */ /* 0x000fe40007ffe0ff */
[----:B------:R-:W-:-:S07]  /*13d0*/  MOV R0, 0x13f0 ;  /* 0x000013f000007802 */ /* 0x000fce0000000f00 */
[----:B------:R-:W-:Y:S05]  /*13e0*/  CALL.REL.NOINC `($__internal_0_$__cuda_sm20_dblrcp_rn_slowpath_v3) ;  /* 0x0000002c000c7944 */ /* 0x000fea0003c00000 */
.L_x_28:
[----:B------:R-:W-:Y:S05]  /*13f0*/  BSYNC.RECONVERGENT B2 ;  /* 0x0000000000027941 */ /* 0x000fea0003800200 */
.L_x_27:
[----:B------:R-:W-:Y:S01]  /*1400*/  DADD R24, R24, R12 ;  /* 0x0000000018187229 */ /* 0x000fe2000000000c */
[----:B------:R-:W-:Y:S10]  /*1410*/  @!P0 BRA `(.L_x_15) ;  /* 0x0000000000a88947 */ /* 0x000ff40003800000 */
[----:B------:R-:W-:Y:S01]  /*1420*/  VIADD R14, R32, 0x1 ;  /* 0x00000001200e7836 */ /* 0x000fe20000000000 */
[----:B------:R-:W-:Y:S01]  /*1430*/  BSSY.RECONVERGENT B2, `(.L_x_29) ;  /* 0x0000012000027945 */ /* 0x000fe20003800200 */
[----:B------:R-:W-:-:S04]  /*1440*/  ISETP.NE.AND P0, PT, R34, 0x2, PT ;  /* 0x000000022200780c */ /* 0x000fc80003f05270 */
        /* <DEDUP_REMOVED lines=16> */
.L_x_30:
[----:B------:R-:W-:Y:S05]  /*1550*/  BSYNC.RECONVERGENT B2 ;  /* 0x0000000000027941 */ /* 0x000fea0003800200 */
.L_x_29:
[----:B------:R-:W-:Y:S01]  /*1560*/  DADD R24, R24, R12 ;  /* 0x0000000018187229 */ /* 0x000fe2000000000c */
[----:B------:R-:W-:Y:S10]  /*1570*/  @!P0 BRA `(.L_x_15) ;  /* 0x0000000000508947 */ /* 0x000ff40003800000 */
[----:B------:R-:W-:Y:S01]  /*1580*/  VIADD R14, R32, 0x2 ;  /* 0x00000002200e7836 */ /* 0x000fe20000000000 */
[----:B------:R-:W-:Y:S05]  /*1590*/  BSSY.RECONVERGENT B2, `(.L_x_31) ;  /* 0x0000011000027945 */ /* 0x000fea0003800200 */
        /* <DEDUP_REMOVED lines=16> */
.L_x_32:
[----:B------:R-:W-:Y:S05]  /*16a0*/  BSYNC.RECONVERGENT B2 ;  /* 0x0000000000027941 */ /* 0x000fea0003800200 */
.L_x_31:
[----:B------:R-:W-:-:S11]  /*16b0*/  DADD R24, R24, R12 ;  /* 0x0000000018187229 */ /* 0x000fd6000000000c */
.L_x_15:
[----:B------:R-:W-:Y:S01]  /*16c0*/  ISETP.GT.U32.AND P0, PT, R31, 0x7feffffe, PT ;  /* 0x7feffffe1f00780c */ /* 0x000fe20003f04070 */
[----:B------:R-:W-:Y:S01]  /*16d0*/  BSSY.RECONVERGENT B1, `(.L_x_33) ;  /* 0x000003e000017945 */ /* 0x000fe20003800200 */
[----:B------:R-:W-:Y:S02]  /*16e0*/  IMAD.MOV.U32 R2, RZ, RZ, R26 ;  /* 0x000000ffff027224 */ /* 0x000fe400078e001a */
[----:B------:R-:W-:-:S09]  /*16f0*/  IMAD.MOV.U32 R3, RZ, RZ, R29 ;  /* 0x000000ffff037224 */ /* 0x000fd200078e001d */
[----:B------:R-:W-:Y:S05]  /*1700*/  @P0 BRA `(.L_x_34) ;  /* 0x0000000000e80947 */ /* 0x000fea0003800000 */
[----:B------:R-:W-:Y:S01]  /*1710*/  ISETP.GT.U32.AND P0, PT, R28, 0x3ff6a09e, PT ;  /* 0x3ff6a09e1c00780c */ /* 0x000fe20003f04070 */
[----:B------:R-:W-:Y:S01]  /*1720*/  IMAD.MOV.U32 R12, RZ, RZ, RZ ;  /* 0x000000ffff0c7224 */ /* 0x000fe200078e00ff */
[----:B------:R-:W-:Y:S01]  /*1730*/  MOV R37, 0x3ed0ee25 ;  /* 0x3ed0ee2500257802 */ /* 0x000fe20000000f00 */
[----:B------:R-:W-:Y:S01]  /*1740*/  IMAD.MOV.U32 R36, RZ, RZ, -0x748574fc ;  /* 0x8b7a8b04ff247424 */ /* 0x000fe200078e00ff */
[----:B------:R-:W-:Y:S01]  /*1750*/  FSEL R7, R33, R28, P0 ;  /* 0x0000001c21077208 */ /* 0x000fe20000000000 */
[----:B------:R-:W-:Y:S01]  /*1760*/  UMOV UR4, 0x3ae80f1e ;  /* 0x3ae80f1e00047882 */ /* 0x000fe20000000000 */
[----:B------:R-:W-:-:S04]  /*1770*/  UMOV UR5, 0x3eb1380b ;  /* 0x3eb1380b00057882 */ /* 0x000fc80000000000 */
[----:B------:R-:W-:-:S06]  /*1780*/  DADD R10, R6, 1 ;  /* 0x3ff00000060a7429 */ /* 0x000fcc0000000000 */
[----:B------:R-:W0:Y:S02]  /*1790*/  MUFU.RCP64H R13, R11 ;  /* 0x0000000b000d7308 */ /* 0x000e240000001800 */
[----:B0-----:R-:W-:-:S08]  /*17a0*/  DFMA R2, -R10, R12, 1 ;  /* 0x3ff000000a02742b */ /* 0x001fd0000000010c */
[----:B------:R-:W-:Y:S02]  /*17b0*/  DFMA R14, R2, R2, R2 ;  /* 0x00000002020e722b */ /* 0x000fe40000000002 */
[----:B------:R-:W-:-:S06]  /*17c0*/  DADD R2, R6, -1 ;  /* 0xbff0000006027429 */ /* 0x000fcc0000000000 */
        /* <DEDUP_REMOVED lines=15> */
[----:B------:R-:W-:Y:S01]  /*18c0*/  DFMA R36, R2, -R12, R36 ;  /* 0x8000000c0224722b */ /* 0x000fe20000000024 */
[----:B------:R-:W-:Y:S02]  /*18d0*/  VIADD R2, R35, 0x1 ;  /* 0x0000000123027836 */ /* 0x000fe40000000000 */
[----:B------:R-:W-:Y:S02]  /*18e0*/  @!P0 IMAD.MOV R2, RZ, RZ, R35 ;  /* 0x000000ffff028224 */ /* 0x000fe400078e0223 */
[----:B------:R-:W-:Y:S01]  /*18f0*/  DFMA R10, R20, R10, UR4 ;  /* 0x00000004140a7e2b */ /* 0x000fe2000800000a */
[----:B------:R-:W-:Y:S01]  /*1900*/  UMOV UR4, 0x923be72d ;  /* 0x923be72d00047882 */ /* 0x000fe20000000000 */
[----:B------:R-:W-:Y:S01]  /*1910*/  UMOV UR5, 0x3f624924 ;  /* 0x3f62492400057882 */ /* 0x000fe20000000000 */
[----:B------:R-:W-:Y:S01]  /*1920*/  IMAD.MOV.U32 R3, RZ, RZ, 0x43300000 ;  /* 0x43300000ff037424 */ /* 0x000fe200078e00ff */
[----:B------:R-:W-:Y:S01]  /*1930*/  LOP3.LUT R2, R2, 0x80000000, RZ, 0x3c, !PT ;  /* 0x8000000002027812 */ /* 0x000fe200078e3cff */
[----:B------:R-:W-:-:S03]  /*1940*/  DMUL R36, R14, R36 ;  /* 0x000000240e247228 */ /* 0x000fc60000000000 */
[----:B------:R-:W-:Y:S01]  /*1950*/  DFMA R10, R20, R10, UR4 ;  /* 0x00000004140a7e2b */ /* 0x000fe2000800000a */
[----:B------:R-:W-:Y:S01]  /*1960*/  UMOV UR4, 0x9999a3c4 ;  /* 0x9999a3c400047882 */ /* 0x000fe20000000000 */
[----:B------:R-:W-:-:S06]  /*1970*/  UMOV UR5, 0x3f899999 ;  /* 0x3f89999900057882 */ /* 0x000fcc0000000000 */
[----:B------:R-:W-:Y:S01]  /*1980*/  DFMA R10, R20, R10, UR4 ;  /* 0x00000004140a7e2b */ /* 0x000fe2000800000a */
[----:B------:R-:W-:Y:S01]  /*1990*/  UMOV UR4, 0x80000000 ;  /* 0x8000000000047882 */ /* 0x000fe20000000000 */
[----:B------:R-:W-:Y:S02]  /*19a0*/  UMOV UR5, 0x43300000 ;  /* 0x4330000000057882 */ /* 0x000fe40000000000 */
[----:B------:R-:W-:Y:S01]  /*19b0*/  DADD R2, R2, -UR4 ;  /* 0x8000000402027e29 */ /* 0x000fe20008000000 */
[----:B------:R-:W-:Y:S01]  /*19c0*/  UMOV UR4, 0x55555554 ;  /* 0x5555555400047882 */ /* 0x000fe20000000000 */
[----:B------:R-:W-:Y:S02]  /*19d0*/  UMOV UR5, 0x3fb55555 ;  /* 0x3fb5555500057882 */ /* 0x000fe40000000000 */
[----:B------:R-:W-:Y:S01]  /*19e0*/  DFMA R10, R20, R10, UR4 ;  /* 0x00000004140a7e2b */ /* 0x000fe2000800000a */
[----:B------:R-:W-:Y:S01]  /*19f0*/  UMOV UR4, 0xfefa39ef ;  /* 0xfefa39ef00047882 */ /* 0x000fe20000000000 */
[----:B------:R-:W-:-:S02]  /*1a00*/  UMOV UR5, 0x3fe62e42 ;  /* 0x3fe62e4200057882 */ /* 0x000fc40000000000 */
[----:B------:R-:W-:-:S04]  /*1a10*/  DFMA R14, R2, UR4, R12 ;  /* 0x00000004020e7c2b */ /* 0x000fc8000800000c */
[----:B------:R-:W-:-:S04]  /*1a20*/  DMUL R10, R20, R10 ;  /* 0x0000000a140a7228 */ /* 0x000fc80000000000 */
[----:B------:R-:W-:Y:S01]  /*1a30*/  DFMA R20, R2, -UR4, R14 ;  /* 0x8000000402147c2b */ /* 0x000fe2000800000e */
[----:B------:R-:W-:Y:S01]  /*1a40*/  UMOV UR4, 0x3b39803f ;  /* 0x3b39803f00047882 */ /* 0x000fe20000000000 */
[----:B------:R-:W-:Y:S02]  /*1a50*/  UMOV UR5, 0x3c7abc9e ;  /* 0x3c7abc9e00057882 */ /* 0x000fe40000000000 */
[----:B------:R-:W-:-:S04]  /*1a60*/  DFMA R10, R12, R10, R36 ;  /* 0x0000000a0c0a722b */ /* 0x000fc80000000024 */
[----:B------:R-:W-:-:S08]  /*1a70*/  DADD R20, -R12, R20 ;  /* 0x000000000c147229 */ /* 0x000fd00000000114 */
[----:B------:R-:W-:-:S08]  /*1a80*/  DADD R10, R10, -R20 ;  /* 0x000000000a0a7229 */ /* 0x000fd00000000814 */
[----:B------:R-:W-:-:S08]  /*1a90*/  DFMA R2, R2, UR4, R10 ;  /* 0x0000000402027c2b */ /* 0x000fd0000800000a */
[----:B------:R-:W-:-:S11]  /*1aa0*/  DADD R2, R14, R2 ;  /* 0x000000000e027229 */ /* 0x000fd60000000002 */
.L_x_34:
[----:B------:R-:W-:Y:S05]  /*1ab0*/  BSYNC.RECONVERGENT B1 ;  /* 0x0000000000017941 */ /* 0x000fea0003800200 */
.L_x_33:
[----:B------:R-:W-:-:S08]  /*1ac0*/  DADD R24, -R2, R24 ;  /* 0x0000000002187229 */ /* 0x000fd00000000118 */
[----:B------:R-:W-:-:S11]  /*1ad0*/  DMUL R2, R4, R24 ;  /* 0x0000001804027228 */ /* 0x000fd60000000000 */
.L_x_14:
[----:B------:R-:W-:Y:S05]  /*1ae0*/  BSYNC.RECONVERGENT B0 ;  /* 0x0000000000007941 */ /* 0x000fea0003800200 */
.L_x_10:
[----:B------:R-:W-:Y:S01]  /*1af0*/  DADD R8, R2, R8 ;  /* 0x0000000002087229 */ /* 0x000fe20000000008 */
[----:B------:R-:W-:Y:S01]  /*1b00*/  UMOV UR4, 0xfeebc2a0 ;  /* 0xfeebc2a000047882 */ /* 0x000fe20000000000 */
[----:B------:R-:W-:-:S06]  /*1b10*/  UMOV UR5, 0x39b4484b ;  /* 0x39b4484b00057882 */ /* 0x000fcc0000000000 */
[----:B------:R-:W-:-:S08]  /*1b20*/  DMUL R10, |R8|, UR4 ;  /* 0x00000004080a7c28 */ /* 0x000fd00008000200 */
[----:B------:R-:W-:-:S14]  /*1b30*/  DSETP.GEU.AND P0, PT, |R2|, R10, PT ;  /* 0x0000000a0200722a */ /* 0x000fdc0003f0e200 */
[----:B------:R-:W-:Y:S05]  /*1b40*/  @!P0 BRA `(.L_x_35) ;  /* 0x0000000000108947 */ /* 0x000fea0003800000 */
[----:B------:R-:W-:-:S05]  /*1b50*/  VIADD R30, R30, 0x1 ;  /* 0x000000011e1e7836 */ /* 0x000fca0000000000 */
[----:B------:R-:W-:-:S13]  /*1b60*/  ISETP.NE.AND P0, PT, R30, 0x1312d01, PT ;  /* 0x01312d011e00780c */ /* 0x000fda0003f05270 */
[----:B------:R-:W-:Y:S05]  /*1b70*/  @!P0 BRA `(.L_x_36) ;  /* 0x0000000000588947 */ /* 0x000fea0003800000 */
[----:B------:R-:W-:Y:S05]  /*1b80*/  BRA `(.L_x_37) ;  /* 0xffffffec005c7947 */ /* 0x000fea000383ffff */
.L_x_35:
[----:B------:R-:W0:Y:S01]  /*1b90*/  LDC.64 R2, c[0x0][0x3a0] ;  /* 0x0000e800ff027b82 */ /* 0x000e220000000a00 */
[----:B------:R-:W1:Y:S01]  /*1ba0*/  LDCU UR5, c[0x0][0x390] ;  /* 0x00007200ff0577ac */ /* 0x000e620008000800 */
[----:B------:R-:W-:Y:S01]  /*1bb0*/  ISETP.NE.AND P0, PT, R30, 0x1e8480, PT ;  /* 0x001e84801e00780c */ /* 0x000fe20003f05270 */
[----:B------:R-:W2:Y:S05]  /*1bc0*/  LDCU UR4, c[0x0][0x360] ;  /* 0x00006c00ff0477ac */ /* 0x000eaa0008000800 */
[----:B------:R-:W3:Y:S01]  /*1bd0*/  LDC.64 R4, c[0x0][0x380] ;  /* 0x0000e000ff047b82 */ /* 0x000ee20000000a00 */
[----:B-1----:R-:W-:Y:S01]  /*1be0*/  IMAD R7, R19, UR5, R18 ;  /* 0x0000000513077c24 */ /* 0x002fe2000f8e0212 */
[----:B--2---:R-:W-:-:S03]  /*1bf0*/  IADD3 R18, PT, PT, R18, UR4, RZ ;  /* 0x0000000412127c10 */ /* 0x004fc6000fffe0ff */
[----:B0-----:R-:W-:Y:S01]  /*1c00*/  IMAD.WIDE.U32 R2, R7, 0x8, R2 ;  /* 0x0000000807027825 */ /* 0x001fe200078e0002 */
[----:B------:R-:W3:Y:S01]  /*1c10*/  LDCU.64 UR4, c[0x0][0x398] ;  /* 0x00007300ff0477ac */ /* 0x000ee20008000a00 */
[----:B------:R-:W3:Y:S03]  /*1c20*/  I2F.F64.U32 R16, R18 ;  /* 0x0000001200107312 */ /* 0x000ee60000201800 */
[----:B------:R0:W-:Y:S01]  /*1c30*/  STG.E.64 desc[UR36][R2.64], R8 ;  /* 0x0000000802007986 */ /* 0x0001e2000c101b24 */
[----:B---3--:R-:W-:Y:S01]  /*1c40*/  DFMA R16, R16, UR4, R4 ;  /* 0x0000000410107c2b */ /* 0x008fe20008000004 */
[----:B0-----:R-:W-:Y:S10]  /*1c50*/  @P0 BRA `(.L_x_36) ;  /* 0x0000000000200947 */ /* 0x001ff40003800000 */
[----:B------:R-:W-:Y:S01]  /*1c60*/  MOV R0, 0x0 ;  /* 0x0000000000007802 */ /* 0x000fe20000000f00 */
[----:B------:R-:W0:Y:S01]  /*1c70*/  LDCU.64 UR4, c[0x4][0x8] ;  /* 0x01000100ff0477ac */ /* 0x000e220008000a00 */
[----:B------:R-:W-:Y:S02]  /*1c80*/  CS2R R6, SRZ ;  /* 0x0000000000067805 */ /* 0x000fe4000001ff00 */
[----:B------:R1:W2:Y:S01]  /*1c90*/  LDC.64 R2, c[0x4][R0] ;  /* 0x0100000000027b82 */ /* 0x0002a20000000a00 */
[----:B0-----:R-:W-:Y:S02]  /*1ca0*/  IMAD.U32 R4, RZ, RZ, UR4 ;  /* 0x00000004ff047e24 */ /* 0x001fe4000f8e00ff */
[----:B-1----:R-:W-:-:S07]  /*1cb0*/  IMAD.U32 R5, RZ, RZ, UR5 ;  /* 0x00000005ff057e24 */ /* 0x002fce000f8e00ff */
[----:B------:R-:W-:-:S07]  /*1cc0*/  LEPC R20, `(.L_x_36) ;  /* 0x000000001014794e */ /* 0x000fce0000000000 */
[----:B--2---:R-:W-:Y:S05]  /*1cd0*/  CALL.ABS.NOINC R2 ;  /* 0x0000000002007343 */ /* 0x004fea0003c00000 */
.L_x_36:
[----:B------:R-:W-:Y:S05]  /*1ce0*/  BSYNC.RECONVERGENT B7 ;  /* 0x0000000000077941 */ /* 0x000fea0003800200 */
.L_x_7:
[----:B------:R-:W-:-:S14]  /*1cf0*/  DSETP.GTU.AND P0, PT, R16, 1, PT ;  /* 0x3ff000001000742a */ /* 0x000fdc0003f0c000 */
[----:B------:R-:W-:Y:S05]  /*1d00*/  @!P0 BRA `(.L_x_2) ;  /* 0xffffffe400288947 */ /* 0x000fea000383ffff */
.L_x_1:
[----:B------:R-:W-:Y:S05]  /*1d10*/  BSYNC.RECONVERGENT B6 ;  /* 0x0000000000067941 */ /* 0x000fea0003800200 */
.L_x_0:
[----:B------:R-:W0:Y:S02]  /*1d20*/  LDCU UR4, c[0x0][0x390] ;  /* 0x00007200ff0477ac */ /* 0x000e240008000800 */
[----:B0-----:R-:W-:-:S13]  /*1d30*/  ISETP.GE.U32.AND P0, PT, R18, UR4, PT ;  /* 0x0000000412007c0c */ /* 0x001fda000bf06070 */
[----:B------:R-:W-:Y:S05]  /*1d40*/  @P0 EXIT ;  /* 0x000000000000094d */ /* 0x000fea0003800000 */
[----:B------:R-:W-:-:S06]  /*1d50*/  VIADD R4, R19, 0x1 ;  /* 0x0000000113047836 */ /* 0x000fcc0000000000 */
[----:B------:R-:W0:Y:S02]  /*1d60*/  I2F.F64.U32 R4, R4 ;  /* 0x0000000400047312 */ /* 0x000e240000201800 */
.L_x_78:
[----:B0-----:R-:W-:Y:S01]  /*1d70*/  DADD R10, R16, R4 ;  /* 0x00000000100a7229 */ /* 0x001fe20000000004 */
[----:B------:R-:W-:Y:S05]  /*1d80*/  BSSY.RECONVERGENT B0, `(.L_x_38) ;  /* 0x0000010000007945 */ /* 0x000fea0003800200 */
[----:B------:R-:W0:Y:S04]  /*1d90*/  MUFU.RCP64H R3, R11 ;  /* 0x0000000b00037308 */ /* 0x000e280000001800 */
[----:B------:R-:W-:Y:S01]  /*1da0*/  VIADD R2, R11, 0x300402 ;  /* 0x003004020b027836 */ /* 0x000fe20000000000 */
[----:B------:R-:W-:Y:S01]  /*1db0*/  MOV R22, R10 ;  /* 0x0000000a00167202 */ /* 0x000fe20000000f00 */
[----:B------:R-:W-:-:S03]  /*1dc0*/  IMAD.MOV.U32 R23, RZ, RZ, R11 ;  /* 0x000000ffff177224 */ /* 0x000fc600078e000b */
        /* <DEDUP_REMOVED lines=11> */
.L_x_39:
[----:B------:R-:W-:Y:S05]  /*1e80*/  BSYNC.RECONVERGENT B0 ;  /* 0x0000000000007941 */ /* 0x000fea0003800200 */
.L_x_38:
[----:B------:R-:W-:Y:S01]  /*1e90*/  BSSY.RECONVERGENT B0, `(.L_x_40) ;  /* 0x0000214000007945 */ /* 0x000fe20003800200 */
[----:B------:R-:W-:Y:S01]  /*1ea0*/  IMAD.MOV.U32 R6, RZ, RZ, R12 ;  /* 0x000000ffff067224 */ /* 0x000fe200078e000c */
[----:B------:R-:W-:Y:S01]  /*1eb0*/  MOV R28, R12 ;  /* 0x0000000c001c7202 */ /* 0x000fe20000000f00 */
[--C-:B------:R-:W-:Y:S02]  /*1ec0*/  IMAD.MOV.U32 R7, RZ, RZ, R13.reuse ;  /* 0x000000ffff077224 */ /* 0x100fe400078e000d */
[----:B------:R-:W-:Y:S02]  /*1ed0*/  IMAD.MOV.U32 R29, RZ, RZ, R13 ;  /* 0x000000ffff1d7224 */ /* 0x000fe400078e000d */
[----:B------:R-:W-:Y:S02]  /*1ee0*/  IMAD.MOV.U32 R8, RZ, RZ, 0x1 ;  /* 0x00000001ff087424 */ /* 0x000fe400078e00ff */
[----:B------:R-:W-:Y:S02]  /*1ef0*/  IMAD.MOV.U32 R24, RZ, RZ, 0x2594c37d ;  /* 0x2594c37dff187424 */ /* 0x000fe400078e00ff */
[----:B------:R-:W-:-:S07]  /*1f00*/  IMAD.MOV.U32 R25, RZ, RZ, 0x54b249ad ;  /* 0x54b249adff197424 */ /* 0x000fce00078e00ff */
.L_x_75:
[----:B------:R-:W-:Y:S01]  /*1f10*/  IADD3 R9, PT, PT, R19, R8, RZ ;  /* 0x0000000813097210 */ /* 0x000fe20007ffe0ff */
[----:B------:R-:W-:Y:S01]  /*1f20*/  DADD R22, R22, 2 ;  /* 0x4000000016167429 */ /* 0x000fe20000000000 */
[----:B------:R-:W-:Y:S03]  /*1f30*/  BSSY.RECONVERGENT B2, `(.L_x_41) ;  /* 0x0000016000027945 */ /* 0x000fe60003800200 */
[----:B------:R-:W-:-:S04]  /*1f40*/  IMAD.MOV R3, RZ, RZ, -R9 ;  /* 0x000000ffff037224 */ /* 0x000fc800078e0a09 */
[----:B------:R-:W-:-:S06]  /*1f50*/  IMAD R26, R3, R8, RZ ;  /* 0x00000008031a7224 */ /* 0x000fcc00078e02ff */
[----:B------:R-:W0:Y:S02]  /*1f60*/  I2F.F64 R26, R26 ;  /* 0x0000001a001a7312 */ /* 0x000e240000201c00 */
[----:B0-----:R-:W-:-:S06]  /*1f70*/  DFMA R12, R26, R28, R22 ;  /* 0x0000001c1a0c722b */ /* 0x001fcc0000000016 */
[----:B------:R-:W0:Y:S04]  /*1f80*/  MUFU.RCP64H R3, R13 ;  /* 0x0000000d00037308 */ /* 0x000e280000001800 */
        /* <DEDUP_REMOVED lines=14> */
[----:B------:R-:W-:Y:S02]  /*2070*/  IMAD.MOV.U32 R28, RZ, RZ, R12 ;  /* 0x000000ffff1c7224 */ /* 0x000fe400078e000c */
[----:B------:R-:W-:-:S07]  /*2080*/  IMAD.MOV.U32 R29, RZ, RZ, R13 ;  /* 0x000000ffff1d7224 */ /* 0x000fce00078e000d */
.L_x_42:
[----:B------:R-:W-:Y:S05]  /*2090*/  BSYNC.RECONVERGENT B2 ;  /* 0x0000000000027941 */ /* 0x000fea0003800200 */
.L_x_41:
[----:B------:R-:W0:Y:S01]  /*20a0*/  MUFU.RCP64H R3, R25 ;  /* 0x0000001900037308 */ /* 0x000e220000001800 */
[----:B------:R-:W-:Y:S01]  /*20b0*/  IMAD.MOV.U32 R2, RZ, RZ, 0x1 ;  /* 0x00000001ff027424 */ /* 0x000fe200078e00ff */
[----:B------:R-:W-:Y:S01]  /*20c0*/  FSETP.GEU.AND P1, PT, |R27|, 6.5827683646048100446e-37, PT ;  /* 0x036000001b00780b */ /* 0x000fe20003f2e200 */
[----:B------:R-:W-:Y:S04]  /*20d0*/  BSSY.RECONVERGENT B2, `(.L_x_43) ;  /* 0x0000013000027945 */ /* 0x000fe80003800200 */
[----:B0-----:R-:W-:-:S08]  /*20e0*/  DFMA R10, R2, -R24, 1 ;  /* 0x3ff00000020a742b */ /* 0x001fd00000000818 */
[----:B------:R-:W-:-:S08]  /*20f0*/  DFMA R10, R10, R10, R10 ;  /* 0x0000000a0a0a722b */ /* 0x000fd0000000000a */
[----:B------:R-:W-:-:S08]  /*2100*/  DFMA R10, R2, R10, R2 ;  /* 0x0000000a020a722b */ /* 0x000fd00000000002 */
[----:B------:R-:W-:-:S08]  /*2110*/  DFMA R2, R10, -R24, 1 ;  /* 0x3ff000000a02742b */ /* 0x000fd00000000818 */
[----:B------:R-:W-:-:S08]  /*2120*/  DFMA R2, R10, R2, R10 ;  /* 0x000000020a02722b */ /* 0x000fd0000000000a */
[----:B------:R-:W-:-:S08]  /*2130*/  DMUL R10, R26, R2 ;  /* 0x000000021a0a7228 */ /* 0x000fd00000000000 */
[----:B------:R-:W-:-:S08]  /*2140*/  DFMA R12, R10, -R24, R26 ;  /* 0x800000180a0c722b */ /* 0x000fd0000000001a */
[----:B------:R-:W-:-:S10]  /*2150*/  DFMA R2, R2, R12, R10 ;  /* 0x0000000c0202722b */ /* 0x000fd4000000000a */
[----:B------:R-:W-:-:S05]  /*2160*/  FFMA R0, RZ, R25, R3 ;  /* 0x00000019ff007223 */ /* 0x000fca0000000003 */
[----:B------:R-:W-:-:S13]  /*2170*/  FSETP.GT.AND P0, PT, |R0|, 1.469367938527859385e-39, PT ;  /* 0x001000000000780b */ /* 0x000fda0003f04200 */
[----:B------:R-:W-:Y:S05]  /*2180*/  @P0 BRA P1, `(.L_x_44) ;  /* 0x00000000001c0947 */ /* 0x000fea0000800000 */
[----:B------:R-:W-:Y:S01]  /*2190*/  IMAD.MOV.U32 R2, RZ, RZ, R26 ;  /* 0x000000ffff027224 */ /* 0x000fe200078e001a */
[----:B------:R-:W-:Y:S01]  /*21a0*/  MOV R11, R27 ;  /* 0x0000001b000b7202 */ /* 0x000fe20000000f00 */
[----:B------:R-:W-:Y:S01]  /*21b0*/  IMAD.MOV.U32 R14, RZ, RZ, R24 ;  /* 0x000000ffff0e7224 */ /* 0x000fe200078e0018 */
[----:B------:R-:W-:-:S07]  /*21c0*/  MOV R0, 0x21e0 ;  /* 0x000021e000007802 */ /* 0x000fce0000000f00 */
[----:B------:R-:W-:Y:S05]  /*21d0*/  CALL.REL.NOINC `($__internal_1_$__cuda_sm20_div_rn_f64_full) ;  /* 0x0000002000307944 */ /* 0x000fea0003c00000 */
[----:B------:R-:W-:Y:S02]  /*21e0*/  IMAD.MOV.U32 R2, RZ, RZ, R24 ;  /* 0x000000ffff027224 */ /* 0x000fe400078e0018 */
[----:B------:R-:W-:-:S07]  /*21f0*/  IMAD.MOV.U32 R3, RZ, RZ, R25 ;  /* 0x000000ffff037224 */ /* 0x000fce00078e0019 */
.L_x_44:
[----:B------:R-:W-:Y:S05]  /*2200*/  BSYNC.RECONVERGENT B2 ;  /* 0x0000000000027941 */ /* 0x000fea0003800200 */
.L_x_43:
[----:B------:R-:W-:Y:S01]  /*2210*/  DADD R24, R22, R2 ;  /* 0x0000000016187229 */ /* 0x000fe20000000002 */
[----:B------:R-:W-:Y:S01]  /*2220*/  UMOV UR4, 0xfeebc2a0 ;  /* 0xfeebc2a000047882 */ /* 0x000fe20000000000 */
[----:B------:R-:W-:-:S06]  /*2230*/  UMOV UR5, 0x39b4484b ;  /* 0x39b4484b00057882 */ /* 0x000fcc0000000000 */
[----:B------:R-:W-:-:S08]  /*2240*/  DMUL R2, R24, R28 ;  /* 0x0000001c18027228 */ /* 0x000fd00000000000 */
[C---:B------:R-:W-:Y:S02]  /*2250*/  DADD R10, R2.reuse, -1 ;  /* 0xbff00000020a7429 */ /* 0x040fe40000000000 */
[----:B------:R-:W-:-:S06]  /*2260*/  DMUL R6, R2, R6 ;  /* 0x0000000602067228 */ /* 0x000fcc0000000000 */
[----:B------:R-:W-:-:S14]  /*2270*/  DSETP.GTU.AND P0, PT, |R10|, UR4, PT ;  /* 0x000000040a007e2a */ /* 0x000fdc000bf0c200 */
[----:B------:R-:W-:Y:S05]  /*2280*/  @!P0 BRA `(.L_x_45) ;  /* 0x0000001800308947 */ /* 0x000fea0003800000 */
[----:B------:R-:W-:Y:S01]  /*2290*/  LOP3.LUT R0, RZ, R8, RZ, 0x33, !PT ;  /* 0x00000008ff007212 */ /* 0x000fe200078e33ff */
[----:B------:R-:W-:Y:S01]  /*22a0*/  DADD R22, R22, 2 ;  /* 0x4000000016167429 */ /* 0x000fe20000000000 */
[----:B------:R-:W-:Y:S03]  /*22b0*/  BSSY.RECONVERGENT B2, `(.L_x_46) ;  /* 0x0000016000027945 */ /* 0x000fe60003800200 */
[----:B------:R-:W-:-:S04]  /*22c0*/  IMAD.IADD R3, R0, 0x1, -R19 ;  /* 0x0000000100037824 */ /* 0x000fc800078e0a13 */
[----:B------:R-:W-:-:S06]  /*22d0*/  IMAD R26, R3, R8, R3 ;  /* 0x00000008031a7224 */ /* 0x000fcc00078e0203 */
[----:B------:R-:W0:Y:S02]  /*22e0*/  I2F.F64 R26, R26 ;  /* 0x0000001a001a7312 */ /* 0x000e240000201c00 */
[----:B0-----:R-:W-:-:S06]  /*22f0*/  DFMA R12, R26, R28, R22 ;  /* 0x0000001c1a0c722b */ /* 0x001fcc0000000016 */
[----:B------:R-:W0:Y:S04]  /*2300*/  MUFU.RCP64H R3, R13 ;  /* 0x0000000d00037308 */ /* 0x000e280000001800 */
[----:B------:R-:W-:-:S04]  /*2310*/  IADD3 R2, PT, PT, R13, 0x300402, RZ ;  /* 0x003004020d027810 */ /* 0x000fc80007ffe0ff */
[----:B------:R-:W-:Y:S02]  /*2320*/  FSETP.GEU.AND P0, PT, |R2|, 5.8789094863358348022e-39, PT ;  /* 0x004004020200780b */ /* 0x000fe40003f0e200 */
        /* <DEDUP_REMOVED lines=12> */
[----:B------:R-:W-:Y:S01]  /*23f0*/  IMAD.MOV.U32 R28, RZ, RZ, R12 ;  /* 0x000000ffff1c7224 */ /* 0x000fe200078e000c */
[----:B------:R-:W-:-:S07]  /*2400*/  MOV R29, R13 ;  /* 0x0000000d001d7202 */ /* 0x000fce0000000f00 */
.L_x_47:
[----:B------:R-:W-:Y:S05]  /*2410*/  BSYNC.RECONVERGENT B2 ;  /* 0x0000000000027941 */ /* 0x000fea0003800200 */
.L_x_46:
        /* <DEDUP_REMOVED lines=16> */
[----:B------:R-:W-:Y:S01]  /*2520*/  MOV R0, 0x2560 ;  /* 0x0000256000007802 */ /* 0x000fe20000000f00 */
[----:B------:R-:W-:Y:S02]  /*2530*/  IMAD.MOV.U32 R11, RZ, RZ, R27 ;  /* 0x000000ffff0b7224 */ /* 0x000fe400078e001b */
[----:B------:R-:W-:-:S07]  /*2540*/  IMAD.MOV.U32 R14, RZ, RZ, R24 ;  /* 0x000000ffff0e7224 */ /* 0x000fce00078e0018 */
[----:B------:R-:W-:Y:S05]  /*2550*/  CALL.REL.NOINC `($__internal_1_$__cuda_sm20_div_rn_f64_full) ;  /* 0x0000001c00507944 */ /* 0x000fea0003c00000 */
[----:B------:R-:W-:Y:S01]  /*2560*/  MOV R2, R24 ;  /* 0x0000001800027202 */ /* 0x000fe20000000f00 */
[----:B------:R-:W-:-:S07]  /*2570*/  IMAD.MOV.U32 R3, RZ, RZ, R25 ;  /* 0x000000ffff037224 */ /* 0x000fce00078e0019 */
.L_x_49:
[----:B------:R-:W-:Y:S05]  /*2580*/  BSYNC.RECONVERGENT B2 ;  /* 0x0000000000027941 */ /* 0x000fea0003800200 */
.L_x_48:
[----:B------:R-:W-:Y:S01]  /*2590*/  DADD R24, R22, R2 ;  /* 0x0000000016187229 */ /* 0x000fe20000000002 */
[----:B------:R-:W-:Y:S01]  /*25a0*/  UMOV UR4, 0xfeebc2a0 ;  /* 0xfeebc2a000047882 */ /* 0x000fe20000000000 */
[----:B------:R-:W-:-:S06]  /*25b0*/  UMOV UR5, 0x39b4484b ;  /* 0x39b4484b00057882 */ /* 0x000fcc0000000000 */
[----:B------:R-:W-:-:S08]  /*25c0*/  DMUL R2, R24, R28 ;  /* 0x0000001c18027228 */ /* 0x000fd00000000000 */
[----:B------:R-:W-:Y:S02]  /*25d0*/  DADD R10, R2, -1 ;  /* 0xbff00000020a7429 */ /* 0x000fe40000000000 */
[----:B------:R-:W-:-:S06]  /*25e0*/  DMUL R6, R6, R2 ;  /* 0x0000000206067228 */ /* 0x000fcc0000000000 */
[----:B------:R-:W-:-:S14]  /*25f0*/  DSETP.GTU.AND P0, PT, |R10|, UR4, PT ;  /* 0x000000040a007e2a */ /* 0x000fdc000bf0c200 */
[----:B------:R-:W-:Y:S05]  /*2600*/  @!P0 BRA `(.L_x_45) ;  /* 0x0000001400508947 */ /* 0x000fea0003800000 */
[----:B------:R-:W-:Y:S01]  /*2610*/  IADD3 R3, PT, PT, -R9, -0x2, RZ ;  /* 0xfffffffe09037810 */ /* 0x000fe20007ffe1ff */
[----:B------:R-:W-:Y:S01]  /*2620*/  VIADD R0, R8, 0x2 ;  /* 0x0000000208007836 */ /* 0x000fe20000000000 */
[----:B------:R-:W-:Y:S01]  /*2630*/  DADD R22, R22, 2 ;  /* 0x4000000016167429 */ /* 0x000fe20000000000 */
[----:B------:R-:W-:Y:S02]  /*2640*/  BSSY.RECONVERGENT B2, `(.L_x_50) ;  /* 0x0000015000027945 */ /* 0x000fe40003800200 */
[----:B------:R-:W-:-:S04]  /*2650*/  IMAD R0, R0, R3, RZ ;  /* 0x0000000300007224 */ /* 0x000fc800078e02ff */
        /* <DEDUP_REMOVED lines=13> */
[----:B------:R-:W-:Y:S02]  /*2730*/  MOV R11, R13 ;  /* 0x0000000d000b7202 */ /* 0x000fe40000000f00 */
[----:B------:R-:W-:Y:S01]  /*2740*/  MOV R0, 0x2770 ;  /* 0x0000277000007802 */ /* 0x000fe20000000f00 */
[----:B------:R-:W-:-:S07]  /*2750*/  VIADD R14, R14, 0xfff00000 ;  /* 0xfff000000e0e7836 */ /* 0x000fce0000000000 */
[----:B------:R-:W-:Y:S05]  /*2760*/  CALL.REL.NOINC `($__internal_0_$__cuda_sm20_dblrcp_rn_slowpath_v3) ;  /* 0x00000018002c7944 */ /* 0x000fea0003c00000 */
[----:B------:R-:W-:Y:S02]  /*2770*/  IMAD.MOV.U32 R28, RZ, RZ, R12 ;  /* 0x000000ffff1c7224 */ /* 0x000fe400078e000c */
[----:B------:R-:W-:-:S07]  /*2780*/  IMAD.MOV.U32 R29, RZ, RZ, R13 ;  /* 0x000000ffff1d7224 */ /* 0x000fce00078e000d */
.L_x_51:
[----:B------:R-:W-:Y:S05]  /*2790*/  BSYNC.RECONVERGENT B2 ;  /* 0x0000000000027941 */ /* 0x000fea0003800200 */
.L_x_50:
[----:B------:R-:W0:Y:S01]  /*27a0*/  MUFU.RCP64H R3, R25 ;  /* 0x0000001900037308 */ /* 0x000e220000001800 */
[----:B------:R-:W-:Y:S01]  /*27b0*/  IMAD.MOV.U32 R2, RZ, RZ, 0x1 ;  /* 0x00000001ff027424 */ /* 0x000fe200078e00ff */
[----:B------:R-:W-:Y:S01]  /*27c0*/  FSETP.GEU.AND P1, PT, |R27|, 6.5827683646048100446e-37, PT ;  /* 0x036000001b00780b */ /* 0x000fe20003f2e200 */
[----:B------:R-:W-:Y:S04]  /*27d0*/  BSSY.RECONVERGENT B2, `(.L_x_52) ;  /* 0x0000013000027945 */ /* 0x000fe80003800200 */
[----:B0-----:R-:W-:-:S08]  /*27e0*/  DFMA R10, -R24, R2, 1 ;  /* 0x3ff00000180a742b */ /* 0x001fd00000000102 */
[----:B------:R-:W-:-:S08]  /*27f0*/  DFMA R10, R10, R10, R10 ;  /* 0x0000000a0a0a722b */ /* 0x000fd0000000000a */
[----:B------:R-:W-:-:S08]  /*2800*/  DFMA R10, R2, R10, R2 ;  /* 0x0000000a020a722b */ /* 0x000fd00000000002 */
[----:B------:R-:W-:-:S08]  /*2810*/  DFMA R2, -R24, R10, 1 ;  /* 0x3ff000001802742b */ /* 0x000fd0000000010a */
[----:B------:R-:W-:-:S08]  /*2820*/  DFMA R2, R10, R2, R10 ;  /* 0x000000020a02722b */ /* 0x000fd0000000000a */
[----:B------:R-:W-:-:S08]  /*2830*/  DMUL R10, R26, R2 ;  /* 0x000000021a0a7228 */ /* 0x000fd00000000000 */
[----:B------:R-:W-:-:S08]  /*2840*/  DFMA R12, -R24, R10, R26 ;  /* 0x0000000a180c722b */ /* 0x000fd0000000011a */
[----:B------:R-:W-:-:S10]  /*2850*/  DFMA R2, R2, R12, R10 ;  /* 0x0000000c0202722b */ /* 0x000fd4000000000a */
[----:B------:R-:W-:-:S05]  /*2860*/  FFMA R0, RZ, R25, R3 ;  /* 0x00000019ff007223 */ /* 0x000fca0000000003 */
[----:B------:R-:W-:-:S13]  /*2870*/  FSETP.GT.AND P0, PT, |R0|, 1.469367938527859385e-39, PT ;  /* 0x001000000000780b */ /* 0x000fda0003f04200 */
[----:B------:R-:W-:Y:S05]  /*2880*/  @P0 BRA P1, `(.L_x_53) ;  /* 0x00000000001c0947 */ /* 0x000fea0000800000 */
[----:B------:R-:W-:Y:S01]  /*2890*/  MOV R2, R26 ;  /* 0x0000001a00027202 */ /* 0x000fe20000000f00 */
[----:B------:R-:W-:Y:S01]  /*28a0*/  IMAD.MOV.U32 R11, RZ, RZ, R27 ;  /* 0x000000ffff0b7224 */ /* 0x000fe200078e001b */
[----:B------:R-:W-:Y:S01]  /*28b0*/  MOV R0, 0x28e0 ;  /* 0x000028e000007802 */ /* 0x000fe20000000f00 */
[----:B------:R-:W-:-:S07]  /*28c0*/  IMAD.MOV.U32 R14, RZ, RZ, R24 ;  /* 0x000000ffff0e7224 */ /* 0x000fce00078e0018 */
[----:B------:R-:W-:Y:S05]  /*28d0*/  CALL.REL.NOINC `($__internal_1_$__cuda_sm20_div_rn_f64_full) ;  /* 0x0000001800707944 */ /* 0x000fea0003c00000 */
[----:B------:R-:W-:Y:S02]  /*28e0*/  IMAD.MOV.U32 R2, RZ, RZ, R24 ;  /* 0x000000ffff027224 */ /* 0x000fe400078e0018 */
[----:B------:R-:W-:-:S07]  /*28f0*/  IMAD.MOV.U32 R3, RZ, RZ, R25 ;  /* 0x000000ffff037224 */ /* 0x000fce00078e0019 */
.L_x_53:
[----:B------:R-:W-:Y:S05]  /*2900*/  BSYNC.RECONVERGENT B2 ;  /* 0x0000000000027941 */ /* 0x000fea0003800200 */
.L_x_52:
        /* <DEDUP_REMOVED lines=8> */
[----:B------:R-:W-:Y:S01]  /*2990*/  IADD3 R0, PT, PT, R8, 0x3, RZ ;  /* 0x0000000308007810 */ /* 0x000fe20007ffe0ff */
[----:B------:R-:W-:Y:S01]  /*29a0*/  DADD R22, R22, 2 ;  /* 0x4000000016167429 */ /* 0x000fe20000000000 */
[----:B------:R-:W-:Y:S01]  /*29b0*/  IADD3 R3, PT, PT, -R9, -0x3, RZ ;  /* 0xfffffffd09037810 */ /* 0x000fe20007ffe1ff */
[----:B------:R-:W-:Y:S04]  /*29c0*/  BSSY.RECONVERGENT B2, `(.L_x_54) ;  /* 0x0000015000027945 */ /* 0x000fe80003800200 */
        /* <DEDUP_REMOVED lines=18> */
[----:B------:R-:W-:Y:S01]  /*2af0*/  MOV R28, R12 ;  /* 0x0000000c001c7202 */ /* 0x000fe20000000f00 */
[----:B------:R-:W-:-:S07]  /*2b00*/  IMAD.MOV.U32 R29, RZ, RZ, R13 ;  /* 0x000000ffff1d7224 */ /* 0x000fce00078e000d */
.L_x_55:
[----:B------:R-:W-:Y:S05]  /*2b10*/  BSYNC.RECONVERGENT B2 ;  /* 0x0000000000027941 */ /* 0x000fea0003800200 */
.L_x_54:
        /* <DEDUP_REMOVED lines=22> */
.L_x_57:
[----:B------:R-:W-:Y:S05]  /*2c80*/  BSYNC.RECONVERGENT B2 ;  /* 0x0000000000027941 */ /* 0x000fea0003800200 */
.L_x_56:
        /* <DEDUP_REMOVED lines=32> */
.L_x_59:
[----:B------:R-:W-:Y:S05]  /*2e90*/  BSYNC.RECONVERGENT B2 ;  /* 0x0000000000027941 */ /* 0x000fea0003800200 */
.L_x_58:
[----:B------:R-:W0:Y:S01]  /*2ea0*/  MUFU.RCP64H R3, R25 ;  /* 0x0000001900037308 */ /* 0x000e220000001800 */
[----:B------:R-:W-:Y:S01]  /*2eb0*/  MOV R2, 0x1 ;  /* 0x0000000100027802 */ /* 0x000fe20000000f00 */
[----:B------:R-:W-:Y:S01]  /*2ec0*/  BSSY.RECONVERGENT B2, `(.L_x_60) ;  /* 0x0000014000027945 */ /* 0x000fe20003800200 */
[----:B------:R-:W-:-:S04]  /*2ed0*/  FSETP.GEU.AND P1, PT, |R27|, 6.5827683646048100446e-37, PT ;  /* 0x036000001b00780b */ /* 0x000fc80003f2e200 */
        /* <DEDUP_REMOVED lines=16> */
[----:B------:R-:W-:Y:S01]  /*2fe0*/  IMAD.MOV.U32 R2, RZ, RZ, R24 ;  /* 0x000000ffff027224 */ /* 0x000fe200078e0018 */
[----:B------:R-:W-:-:S07]  /*2ff0*/  MOV R3, R25 ;  /* 0x0000001900037202 */ /* 0x000fce0000000f00 */
.L_x_61:
[----:B------:R-:W-:Y:S05]  /*3000*/  BSYNC.RECONVERGENT B2 ;  /* 0x0000000000027941 */ /* 0x000fea0003800200 */
.L_x_60:
        /* <DEDUP_REMOVED lines=32> */
.L_x_63:
[----:B------:R-:W-:Y:S05]  /*3210*/  BSYNC.RECONVERGENT B2 ;  /* 0x0000000000027941 */ /* 0x000fea0003800200 */
.L_x_62:
        /* <DEDUP_REMOVED lines=22> */
.L_x_65:
[----:B------:R-:W-:Y:S05]  /*3380*/  BSYNC.RECONVERGENT B2 ;  /* 0x0000000000027941 */ /* 0x000fea0003800200 */
.L_x_64:
        /* <DEDUP_REMOVED lines=32> */
.L_x_67:
[----:B------:R-:W-:Y:S05]  /*3590*/  BSYNC.RECONVERGENT B2 ;  /* 0x0000000000027941 */ /* 0x000fea0003800200 */
.L_x_66:
        /* <DEDUP_REMOVED lines=22> */
.L_x_69:
[----:B------:R-:W-:Y:S05]  /*3700*/  BSYNC.RECONVERGENT B2 ;  /* 0x0000000000027941 */ /* 0x000fea0003800200 */
.L_x_68:
        /* <DEDUP_REMOVED lines=30> */
.L_x_71:
[----:B------:R-:W-:Y:S05]  /*38f0*/  BSYNC.RECONVERGENT B2 ;  /* 0x0000000000027941 */ /* 0x000fea0003800200 */
.L_x_70:
[----:B------:R-:W0:Y:S01]  /*3900*/  MUFU.RCP64H R3, R25 ;  /* 0x0000001900037308 */ /* 0x000e220000001800 */
[----:B------:R-:W-:Y:S01]  /*3910*/  IMAD.MOV.U32 R2, RZ, RZ, 0x1 ;  /* 0x00000001ff027424 */ /* 0x000fe200078e00ff */
[----:B------:R-:W-:Y:S01]  /*3920*/  FSETP.GEU.AND P1, PT, |R27|, 6.5827683646048100446e-37, PT ;  /* 0x036000001b00780b */ /* 0x000fe20003f2e200 */
[----:B------:R-:W-:Y:S01]  /*3930*/  BSSY.RECONVERGENT B2, `(.L_x_72) ;  /* 0x0000015000027945 */ /* 0x000fe20003800200 */
[----:B------:R-:W-:Y:S02]  /*3940*/  IMAD.MOV.U32 R28, RZ, RZ, R12 ;  /* 0x000000ffff1c7224 */ /* 0x000fe400078e000c */
[----:B------:R-:W-:Y:S01]  /*3950*/  IMAD.MOV.U32 R29, RZ, RZ, R13 ;  /* 0x000000ffff1d7224 */ /* 0x000fe200078e000d */
        /* <DEDUP_REMOVED lines=18> */
.L_x_73:
[----:B------:R-:W-:Y:S05]  /*3a80*/  BSYNC.RECONVERGENT B2 ;  /* 0x0000000000027941 */ /* 0x000fea0003800200 */
.L_x_72:
        /* <DEDUP_REMOVED lines=8> */
[----:B------:R-:W-:-:S04]  /*3b10*/  IADD3 R8, PT, PT, R8, 0x8, RZ ;  /* 0x0000000808087810 */ /* 0x000fc80007ffe0ff */
[----:B------:R-:W-:-:S13]  /*3b20*/  ISETP.NE.AND P0, PT, R8, 0x1312d01, PT ;  /* 0x01312d010800780c */ /* 0x000fda0003f05270 */
[----:B------:R-:W-:Y:S05]  /*3b30*/  @!P0 BRA `(.L_x_74) ;  /* 0x0000000400248947 */ /* 0x000fea0003800000 */
[----:B------:R-:W-:Y:S05]  /*3b40*/  BRA `(.L_x_75) ;  /* 0xffffffe000f07947 */ /* 0x000fea000383ffff */
.L_x_45:
[----:B------:R-:W-:Y:S01]  /*3b50*/  IMAD.MOV.U32 R2, RZ, RZ, 0x652b82fe ;  /* 0x652b82feff027424 */ /* 0x000fe200078e00ff */
[----:B------:R-:W-:Y:S01]  /*3b60*/  UMOV UR4, 0xfefa39ef ;  /* 0xfefa39ef00047882 */ /* 0x000fe20000000000 */
[----:B------:R-:W-:Y:S01]  /*3b70*/  IMAD.MOV.U32 R3, RZ, RZ, 0x3ff71547 ;  /* 0x3ff71547ff037424 */ /* 0x000fe200078e00ff */
[----:B------:R-:W-:Y:S01]  /*3b80*/  UMOV UR5, 0x3fe62e42 ;  /* 0x3fe62e4200057882 */ /* 0x000fe20000000000 */
[----:B------:R-:W-:Y:S01]  /*3b90*/  DADD R14, -RZ, -R16 ;  /* 0x00000000ff0e7229 */ /* 0x000fe20000000910 */
[----:B------:R-:W0:Y:S01]  /*3ba0*/  LDC.64 R12, c[0x0][0x3a0] ;  /* 0x0000e800ff0c7b82 */ /* 0x000e220000000a00 */
[----:B------:R-:W-:Y:S02]  /*3bb0*/  BSSY.RECONVERGENT B1, `(.L_x_76) ;  /* 0x0000036000017945 */ /* 0x000fe40003800200 */
[----:B------:R-:W-:-:S06]  /*3bc0*/  DFMA R10, R16, -R2, 6.75539944105574400000e+15 ;  /* 0x43380000100a742b */ /* 0x000fcc0000000802 */
[----:B------:R-:W-:Y:S02]  /*3bd0*/  FSETP.GEU.AND P0, PT, |R15|, 4.1917929649353027344, PT ;  /* 0x4086232b0f00780b */ /* 0x000fe40003f0e200 */
[----:B------:R-:W-:-:S08]  /*3be0*/  DADD R2, R10, -6.75539944105574400000e+15 ;  /* 0xc33800000a027429 */ /* 0x000fd00000000000 */
[----:B------:R-:W-:Y:S01]  /*3bf0*/  DFMA R8, R2, -UR4, -R16 ;  /* 0x8000000402087c2b */ /* 0x000fe20008000810 */
[----:B------:R-:W-:Y:S01]  /*3c00*/  UMOV UR4, 0x3b39803f ;  /* 0x3b39803f00047882 */ /* 0x000fe20000000000 */
[----:B------:R-:W-:-:S06]  /*3c10*/  UMOV UR5, 0x3c7abc9e ;  /* 0x3c7abc9e00057882 */ /* 0x000fcc0000000000 */
[----:B------:R-:W-:Y:S01]  /*3c20*/  DFMA R8, R2, -UR4, R8 ;  /* 0x8000000402087c2b */ /* 0x000fe20008000008 */
[----:B------:R-:W-:Y:S01]  /*3c30*/  UMOV UR4, 0x69ce2bdf ;  /* 0x69ce2bdf00047882 */ /* 0x000fe20000000000 */
[----:B------:R-:W-:Y:S01]  /*3c40*/  IMAD.MOV.U32 R2, RZ, RZ, -0x35dec16 ;  /* 0xfca213eaff027424 */ /* 0x000fe200078e00ff */
[----:B------:R-:W-:Y:S01]  /*3c50*/  UMOV UR5, 0x3e5ade15 ;  /* 0x3e5ade1500057882 */ /* 0x000fe20000000000 */
[----:B------:R-:W-:-:S06]  /*3c60*/  IMAD.MOV.U32 R3, RZ, RZ, 0x3e928af3 ;  /* 0x3e928af3ff037424 */ /* 0x000fcc00078e00ff */
[----:B------:R-:W-:Y:S01]  /*3c70*/  DFMA R2, R8, UR4, R2 ;  /* 0x0000000408027c2b */ /* 0x000fe20008000002 */
[----:B------:R-:W-:Y:S01]  /*3c80*/  UMOV UR4, 0x62401315 ;  /* 0x6240131500047882 */ /* 0x000fe20000000000 */
[----:B------:R-:W-:-:S06]  /*3c90*/  UMOV UR5, 0x3ec71dee ;  /* 0x3ec71dee00057882 */ /* 0x000fcc0000000000 */
        /* <DEDUP_REMOVED lines=21> */
[----:B------:R-:W-:-:S08]  /*3df0*/  DFMA R2, R8, R2, UR4 ;  /* 0x0000000408027e2b */ /* 0x000fd00008000002 */
[----:B------:R-:W-:-:S08]  /*3e00*/  DFMA R2, R8, R2, 1 ;  /* 0x3ff000000802742b */ /* 0x000fd00000000002 */
[----:B------:R-:W-:-:S10]  /*3e10*/  DFMA R8, R8, R2, 1 ;  /* 0x3ff000000808742b */ /* 0x000fd40000000002 */
[----:B------:R-:W-:Y:S01]  /*3e20*/  LEA R3, R10, R9, 0x14 ;  /* 0x000000090a037211 */ /* 0x000fe200078ea0ff */
[----:B------:R-:W-:Y:S01]  /*3e30*/  IMAD.MOV.U32 R2, RZ, RZ, R8 ;  /* 0x000000ffff027224 */ /* 0x000fe200078e0008 */
[----:B0-----:R-:W-:Y:S06]  /*3e40*/  @!P0 BRA `(.L_x_77) ;  /* 0x0000000000308947 */ /* 0x001fec0003800000 */
[----:B------:R-:W-:Y:S01]  /*3e50*/  FSETP.GEU.AND P1, PT, |R15|, 4.2275390625, PT ;  /* 0x408748000f00780b */ /* 0x000fe20003f2e200 */
[C---:B------:R-:W-:Y:S02]  /*3e60*/  DADD R2, -R16.reuse, +INF ;  /* 0x7ff0000010027429 */ /* 0x040fe40000000100 */
[----:B------:R-:W-:-:S08]  /*3e70*/  DSETP.GT.AND P0, PT, R16, RZ, PT ;  /* 0x000000ff1000722a */ /* 0x000fd00003f04000 */
[----:B------:R-:W-:Y:S02]  /*3e80*/  FSEL R2, R2, RZ, !P0 ;  /* 0x000000ff02027208 */ /* 0x000fe40004000000 */
[----:B------:R-:W-:Y:S02]  /*3e90*/  @!P1 LEA.HI R0, R10, R10, RZ, 0x1 ;  /* 0x0000000a0a009211 */ /* 0x000fe400078f08ff */
[----:B------:R-:W-:Y:S02]  /*3ea0*/  FSEL R3, R3, RZ, !P0 ;  /* 0x000000ff03037208 */ /* 0x000fe40004000000 */
[----:B------:R-:W-:-:S05]  /*3eb0*/  @!P1 SHF.R.S32.HI R11, RZ, 0x1, R0 ;  /* 0x00000001ff0b9819 */ /* 0x000fca0000011400 */
[----:B------:R-:W-:Y:S02]  /*3ec0*/  @!P1 IMAD.IADD R10, R10, 0x1, -R11 ;  /* 0x000000010a0a9824 */ /* 0x000fe400078e0a0b */
[----:B------:R-:W-:-:S03]  /*3ed0*/  @!P1 IMAD R9, R11, 0x100000, R9 ;  /* 0x001000000b099824 */ /* 0x000fc600078e0209 */
[----:B------:R-:W-:Y:S01]  /*3ee0*/  @!P1 LEA R11, R10, 0x3ff00000, 0x14 ;  /* 0x3ff000000a0b9811 */ /* 0x000fe200078ea0ff */
[----:B------:R-:W-:-:S06]  /*3ef0*/  @!P1 IMAD.MOV.U32 R10, RZ, RZ, RZ ;  /* 0x000000ffff0a9224 */ /* 0x000fcc00078e00ff */
[----:B------:R-:W-:-:S11]  /*3f00*/  @!P1 DMUL R2, R8, R10 ;  /* 0x0000000a08029228 */ /* 0x000fd60000000000 */
.L_x_77:
[----:B------:R-:W-:Y:S05]  /*3f10*/  BSYNC.RECONVERGENT B1 ;  /* 0x0000000000017941 */ /* 0x000fea0003800200 */
.L_x_76:
[----:B------:R-:W0:Y:S01]  /*3f20*/  LDCU UR5, c[0x0][0x390] ;  /* 0x00007200ff0577ac */ /* 0x000e220008000800 */
[----:B------:R-:W-:Y:S01]  /*3f30*/  DMUL R2, R2, R6 ;  /* 0x0000000602027228 */ /* 0x000fe20000000000 */
[----:B------:R-:W1:Y:S01]  /*3f40*/  LDC.64 R8, c[0x0][0x380] ;  /* 0x0000e000ff087b82 */ /* 0x000e620000000a00 */
[----:B------:R-:W2:Y:S01]  /*3f50*/  LDCU UR4, c[0x0][0x360] ;  /* 0x00006c00ff0477ac */ /* 0x000ea20008000800 */
[----:B0-----:R-:W-:-:S04]  /*3f60*/  IMAD R11, R19, UR5, R18 ;  /* 0x00000005130b7c24 */ /* 0x001fc8000f8e0212 */
[----:B------:R-:W-:Y:S01]  /*3f70*/  IMAD.WIDE.U32 R12, R11, 0x8, R12 ;  /* 0x000000080b0c7825 */ /* 0x000fe200078e000c */
[----:B--2---:R-:W-:Y:S01]  /*3f80*/  IADD3 R18, PT, PT, R18, UR4, RZ ;  /* 0x0000000412127c10 */ /* 0x004fe2000fffe0ff */
[----:B------:R-:W1:Y:S03]  /*3f90*/  LDCU.64 UR4, c[0x0][0x398] ;  /* 0x00007300ff0477ac */ /* 0x000e660008000a00 */
[----:B------:R0:W-:Y:S01]  /*3fa0*/  STG.E.64 desc[UR36][R12.64], R2 ;  /* 0x000000020c007986 */ /* 0x0001e2000c101b24 */
[----:B------:R-:W1:Y:S02]  /*3fb0*/  I2F.F64.U32 R16, R18 ;  /* 0x0000001200107312 */ /* 0x000e640000201800 */
[----:B01----:R-:W-:-:S11]  /*3fc0*/  DFMA R16, R16, UR4, R8 ;  /* 0x0000000410107c2b */ /* 0x003fd60008000008 */
.L_x_74:
[----:B------:R-:W-:Y:S05]  /*3fd0*/  BSYNC.RECONVERGENT B0 ;  /* 0x0000000000007941 */ /* 0x000fea0003800200 */
.L_x_40:
[----:B------:R-:W0:Y:S02]  /*3fe0*/  LDCU UR4, c[0x0][0x390] ;  /* 0x00007200ff0477ac */ /* 0x000e240008000800 */
[----:B0-----:R-:W-:-:S13]  /*3ff0*/  ISETP.GE.U32.AND P0, PT, R18, UR4, PT ;  /* 0x0000000412007c0c */ /* 0x001fda000bf06070 */
[----:B------:R-:W-:Y:S05]  /*4000*/  @!P0 BRA `(.L_x_78) ;  /* 0xffffffdc00588947 */ /* 0x000fea000383ffff */
[----:B------:R-:W-:Y:S05]  /*4010*/  EXIT ;  /* 0x000000000000794d */ /* 0x000fea0003800000 */
        .weak           $__internal_0_$__cuda_sm20_dblrcp_rn_slowpath_v3
        .type           $__internal_0_$__cuda_sm20_dblrcp_rn_slowpath_v3,@function
        .size           $__internal_0_$__cuda_sm20_dblrcp_rn_slowpath_v3,($__internal_1_$__cuda_sm20_div_rn_f64_full - $__internal_0_$__cuda_sm20_dblrcp_rn_slowpath_v3)
$__internal_0_$__cuda_sm20_dblrcp_rn_slowpath_v3:
[----:B------:R-:W-:Y:S01]  /*4020*/  DSETP.GTU.AND P1, PT, |R10|, +INF , PT ;  /* 0x7ff000000a00742a */ /* 0x000fe20003f2c200 */
[----:B------:R-:W-:-:S13]  /*4030*/  BSSY.RECONVERGENT B1, `(.L_x_79) ;  /* 0x0000023000017945 */ /* 0x000fda0003800200 */
[----:B------:R-:W-:Y:S05]  /*4040*/  @P1 BRA `(.L_x_80) ;  /* 0x00000000007c1947 */ /* 0x000fea0003800000 */
[----:B------:R-:W-:-:S05]  /*4050*/  LOP3.LUT R15, R11, 0x7fffffff, RZ, 0xc0, !PT ;  /* 0x7fffffff0b0f7812 */ /* 0x000fca00078ec0ff */
[----:B------:R-:W-:-:S05]  /*4060*/  VIADD R12, R15, 0xffffffff ;  /* 0xffffffff0f0c7836 */ /* 0x000fca0000000000 */
[----:B------:R-:W-:-:S13]  /*4070*/  ISETP.GE.U32.AND P1, PT, R12, 0x7fefffff, PT ;  /* 0x7fefffff0c00780c */ /* 0x000fda0003f26070 */
[----:B------:R-:W-:Y:S01]  /*4080*/  @P1 LOP3.LUT R13, R11, 0x7ff00000, RZ, 0x3c, !PT ;  /* 0x7ff000000b0d1812 */ /* 0x000fe200078e3cff */
[----:B------:R-:W-:Y:S01]  /*4090*/  @P1 IMAD.MOV.U32 R12, RZ, RZ, RZ ;  /* 0x000000ffff0c1224 */ /* 0x000fe200078e00ff */
[----:B------:R-:W-:Y:S06]  /*40a0*/  @P1 BRA `(.L_x_81) ;  /* 0x00000000006c1947 */ /* 0x000fec0003800000 */
[----:B------:R-:W-:-:S13]  /*40b0*/  ISETP.GE.U32.AND P1, PT, R15, 0x1000001, PT ;  /* 0x010000010f00780c */ /* 0x000fda0003f26070 */
[----:B------:R-:W-:Y:S05]  /*40c0*/  @!P1 BRA `(.L_x_82) ;  /* 0x0000000000349947 */ /* 0x000fea0003800000 */
[----:B------:R-:W-:Y:S02]  /*40d0*/  VIADD R13, R11, 0xc0200000 ;  /* 0xc02000000b0d7836 */ /* 0x000fe40000000000 */
[----:B------:R-:W-:Y:S02]  /*40e0*/  IMAD.MOV.U32 R12, RZ, RZ, R10 ;  /* 0x000000ffff0c7224 */ /* 0x000fe400078e000a */
[----:B------:R-:W0:Y:S04]  /*40f0*/  MUFU.RCP64H R15, R13 ;  /* 0x0000000d000f7308 */ /* 0x000e280000001800 */
[----:B0-----:R-:W-:-:S08]  /*4100*/  DFMA R20, -R12, R14, 1 ;  /* 0x3ff000000c14742b */ /* 0x001fd0000000010e */
[----:B------:R-:W-:-:S08]  /*4110*/  DFMA R20, R20, R20, R20 ;  /* 0x000000141414722b */ /* 0x000fd00000000014 */
[----:B------:R-:W-:-:S08]  /*4120*/  DFMA R20, R14, R20, R14 ;  /* 0x000000140e14722b */ /* 0x000fd0000000000e */
[----:B------:R-:W-:-:S08]  /*4130*/  DFMA R14, -R12, R20, 1 ;  /* 0x3ff000000c0e742b */ /* 0x000fd00000000114 */
[----:B------:R-:W-:-:S08]  /*4140*/  DFMA R14, R20, R14, R20 ;  /* 0x0000000e140e722b */ /* 0x000fd00000000014 */
[----:B------:R-:W-:-:S08]  /*4150*/  DMUL R14, R14, 2.2250738585072013831e-308 ;  /* 0x001000000e0e7828 */ /* 0x000fd00000000000 */
[----:B------:R-:W-:-:S08]  /*4160*/  DFMA R10, -R10, R14, 1 ;  /* 0x3ff000000a0a742b */ /* 0x000fd0000000010e */
[----:B------:R-:W-:-:S08]  /*4170*/  DFMA R10, R10, R10, R10 ;  /* 0x0000000a0a0a722b */ /* 0x000fd0000000000a */
[----:B------:R-:W-:Y:S01]  /*4180*/  DFMA R12, R14, R10, R14 ;  /* 0x0000000a0e0c722b */ /* 0x000fe2000000000e */
[----:B------:R-:W-:Y:S10]  /*4190*/  BRA `(.L_x_81) ;  /* 0x0000000000307947 */ /* 0x000ff40003800000 */
.L_x_82:
[----:B------:R-:W-:Y:S01]  /*41a0*/  DMUL R10, R10, 8.11296384146066816958e+31 ;  /* 0x469000000a0a7828 */ /* 0x000fe20000000000 */
[----:B------:R-:W-:-:S05]  /*41b0*/  MOV R12, R14 ;  /* 0x0000000e000c7202 */ /* 0x000fca0000000f00 */
[----:B------:R-:W0:Y:S02]  /*41c0*/  MUFU.RCP64H R13, R11 ;  /* 0x0000000b000d7308 */ /* 0x000e240000001800 */
[----:B0-----:R-:W-:-:S08]  /*41d0*/  DFMA R14, -R10, R12, 1 ;  /* 0x3ff000000a0e742b */ /* 0x001fd0000000010c */
[----:B------:R-:W-:-:S08]  /*41e0*/  DFMA R14, R14, R14, R14 ;  /* 0x0000000e0e0e722b */ /* 0x000fd0000000000e */
[----:B------:R-:W-:-:S08]  /*41f0*/  DFMA R14, R12, R14, R12 ;  /* 0x0000000e0c0e722b */ /* 0x000fd0000000000c */
[----:B------:R-:W-:-:S08]  /*4200*/  DFMA R12, -R10, R14, 1 ;  /* 0x3ff000000a0c742b */ /* 0x000fd0000000010e */
[----:B------:R-:W-:-:S08]  /*4210*/  DFMA R12, R14, R12, R14 ;  /* 0x0000000c0e0c722b */ /* 0x000fd0000000000e */
[----:B------:R-:W-:Y:S01]  /*4220*/  DMUL R12, R12, 8.11296384146066816958e+31 ;  /* 0x469000000c0c7828 */ /* 0x000fe20000000000 */
[----:B------:R-:W-:Y:S10]  /*4230*/  BRA `(.L_x_81) ;  /* 0x0000000000087947 */ /* 0x000ff40003800000 */
.L_x_80:
[----:B------:R-:W-:Y:S01]  /*4240*/  LOP3.LUT R13, R11, 0x80000, RZ, 0xfc, !PT ;  /* 0x000800000b0d7812 */ /* 0x000fe200078efcff */
[----:B------:R-:W-:-:S07]  /*4250*/  IMAD.MOV.U32 R12, RZ, RZ, R10 ;  /* 0x000000ffff0c7224 */ /* 0x000fce00078e000a */
.L_x_81:
[----:B------:R-:W-:Y:S05]  /*4260*/  BSYNC.RECONVERGENT B1 ;  /* 0x0000000000017941 */ /* 0x000fea0003800200 */
.L_x_79:
[----:B------:R-:W-:Y:S02]  /*4270*/  IMAD.MOV.U32 R10, RZ, RZ, R0 ;  /* 0x000000ffff0a7224 */ /* 0x000fe400078e0000 */
[----:B------:R-:W-:-:S04]  /*4280*/  IMAD.MOV.U32 R11, RZ, RZ, 0x0 ;  /* 0x00000000ff0b7424 */ /* 0x000fc800078e00ff */
[----:B------:R-:W-:Y:S05]  /*4290*/  RET.REL.NODEC R10 `(_Z31GPU_exponentialIntegralDouble_1ddidPd) ;  /* 0xffffffbc0a587950 */ /* 0x000fea0003c3ffff */
        .weak           $__internal_1_$__cuda_sm20_div_rn_f64_full
        .type           $__internal_1_$__cuda_sm20_div_rn_f64_full,@function
        .size           $__internal_1_$__cuda_sm20_div_rn_f64_full,(.L_x_90 - $__internal_1_$__cuda_sm20_div_rn_f64_full)
$__internal_1_$__cuda_sm20_div_rn_f64_full:
[----:B------:R-:W-:Y:S01]  /*42a0*/  IMAD.MOV.U32 R3, RZ, RZ, R11 ;  /* 0x000000ffff037224 */ /* 0x000fe200078e000b */
[C---:B------:R-:W-:Y:S01]  /*42b0*/  FSETP.GEU.AND P0, PT, |R25|.reuse, 1.469367938527859385e-39, PT ;  /* 0x001000001900780b */ /* 0x040fe20003f0e200 */
[----:B------:R-:W-:Y:S01]  /*42c0*/  IMAD.MOV.U32 R13, RZ, RZ, R25 ;  /* 0x000000ffff0d7224 */ /* 0x000fe200078e0019 */
[----:B------:R-:W-:Y:S01]  /*42d0*/  LOP3.LUT R10, R25, 0x800fffff, RZ, 0xc0, !PT ;  /* 0x800fffff190a7812 */ /* 0x000fe200078ec0ff */
[----:B------:R-:W-:Y:S01]  /*42e0*/  IMAD.MOV.U32 R20, RZ, RZ, 0x1 ;  /* 0x00000001ff147424 */ /* 0x000fe200078e00ff */
[C---:B------:R-:W-:Y:S01]  /*42f0*/  FSETP.GEU.AND P2, PT, |R3|.reuse, 1.469367938527859385e-39, PT ;  /* 0x001000000300780b */ /* 0x040fe20003f4e200 */
[----:B------:R-:W-:Y:S01]  /*4300*/  BSSY.RECONVERGENT B1, `(.L_x_83) ;  /* 0x0000054000017945 */ /* 0x000fe20003800200 */
[----:B------:R-:W-:Y:S02]  /*4310*/  MOV R12, R14 ;  /* 0x0000000e000c7202 */ /* 0x000fe40000000f00 */
[----:B------:R-:W-:Y:S01]  /*4320*/  LOP3.LUT R11, R10, 0x3ff00000, RZ, 0xfc, !PT ;  /* 0x3ff000000a0b7812 */ /* 0x000fe200078efcff */
[----:B------:R-:W-:Y:S01]  /*4330*/  IMAD.MOV.U32 R10, RZ, RZ, R14 ;  /* 0x000000ffff0a7224 */ /* 0x000fe200078e000e */
[----:B------:R-:W-:Y:S01]  /*4340*/  LOP3.LUT R24, R3, 0x7ff00000, RZ, 0xc0, !PT ;  /* 0x7ff0000003187812 */ /* 0x000fe200078ec0ff */
[----:B------:R-:W-:Y:S01]  /*4350*/  IMAD.MOV.U32 R14, RZ, RZ, R2 ;  /* 0x000000ffff0e7224 */ /* 0x000fe200078e0002 */
[----:B------:R-:W-:Y:S01]  /*4360*/  LOP3.LUT R37, R25, 0x7ff00000, RZ, 0xc0, !PT ;  /* 0x7ff0000019257812 */ /* 0x000fe200078ec0ff */
[----:B------:R-:W-:Y:S01]  /*4370*/  @!P0 DMUL R10, R12, 8.98846567431157953865e+307 ;  /* 0x7fe000000c0a8828 */ /* 0x000fe20000000000 */
[----:B------:R-:W-:-:S02]  /*4380*/  IMAD.MOV.U32 R25, RZ, RZ, 0x1ca00000 ;  /* 0x1ca00000ff197424 */ /* 0x000fc400078e00ff */
[C---:B------:R-:W-:Y:S01]  /*4390*/  ISETP.GE.U32.AND P1, PT, R24.reuse, R37, PT ;  /* 0x000000251800720c */ /* 0x040fe20003f26070 */
[----:B------:R-:W-:Y:S01]  /*43a0*/  IMAD.MOV.U32 R32, RZ, RZ, R24 ;  /* 0x000000ffff207224 */ /* 0x000fe200078e0018 */
[----:B------:R-:W-:Y:S01]  /*43b0*/  @!P2 LOP3.LUT R15, R13, 0x7ff00000, RZ, 0xc0, !PT ;  /* 0x7ff000000d0fa812 */ /* 0x000fe200078ec0ff */
[----:B------:R-:W0:Y:S01]  /*43c0*/  MUFU.RCP64H R21, R11 ;  /* 0x0000000b00157308 */ /* 0x000e220000001800 */
[----:B------:R-:W-:Y:S02]  /*43d0*/  @!P2 MOV R38, RZ ;  /* 0x000000ff0026a202 */ /* 0x000fe40000000f00 */
[----:B------:R-:W-:Y:S02]  /*43e0*/  @!P2 ISETP.GE.U32.AND P3, PT, R24, R15, PT ;  /* 0x0000000f1800a20c */ /* 0x000fe40003f66070 */
[C---:B------:R-:W-:Y:S02]  /*43f0*/  SEL R15, R25.reuse, 0x63400000, !P1 ;  /* 0x63400000190f7807 */ /* 0x040fe40004800000 */
[----:B------:R-:W-:-:S02]  /*4400*/  @!P2 SEL R39, R25, 0x63400000, !P3 ;  /* 0x634000001927a807 */ /* 0x000fc40005800000 */
[--C-:B------:R-:W-:Y:S02]  /*4410*/  LOP3.LUT R15, R15, 0x800fffff, R3.reuse, 0xf8, !PT ;  /* 0x800fffff0f0f7812 */ /* 0x100fe400078ef803 */
[----:B------:R-:W-:Y:S02]  /*4420*/  @!P2 LOP3.LUT R39, R39, 0x80000000, R3, 0xf8, !PT ;  /* 0x800000002727a812 */ /* 0x000fe400078ef803 */
[----:B------:R-:W-:Y:S02]  /*4430*/  @!P0 LOP3.LUT R37, R11, 0x7ff00000, RZ, 0xc0, !PT ;  /* 0x7ff000000b258812 */ /* 0x000fe400078ec0ff */
[----:B------:R-:W-:-:S06]  /*4440*/  @!P2 LOP3.LUT R39, R39, 0x100000, RZ, 0xfc, !PT ;  /* 0x001000002727a812 */ /* 0x000fcc00078efcff */
[----:B------:R-:W-:Y:S02]  /*4450*/  @!P2 DFMA R14, R14, 2, -R38 ;  /* 0x400000000e0ea82b */ /* 0x000fe40000000826 */
[----:B0-----:R-:W-:-:S08]  /*4460*/  DFMA R38, R20, -R10, 1 ;  /* 0x3ff000001426742b */ /* 0x001fd0000000080a */
[----:B------:R-:W-:Y:S01]  /*4470*/  DFMA R38, R38, R38, R38 ;  /* 0x000000262626722b */ /* 0x000fe20000000026 */
[----:B------:R-:W-:-:S05]  /*4480*/  @!P2 LOP3.LUT R32, R15, 0x7ff00000, RZ, 0xc0, !PT ;  /* 0x7ff000000f20a812 */ /* 0x000fca00078ec0ff */
[----:B------:R-:W-:Y:S02]  /*4490*/  VIADD R34, R32, 0xffffffff ;  /* 0xffffffff20227836 */ /* 0x000fe40000000000 */
[----:B------:R-:W-:-:S03]  /*44a0*/  DFMA R38, R20, R38, R20 ;  /* 0x000000261426722b */ /* 0x000fc60000000014 */
[----:B------:R-:W-:Y:S01]  /*44b0*/  ISETP.GT.U32.AND P0, PT, R34, 0x7feffffe, PT ;  /* 0x7feffffe2200780c */ /* 0x000fe20003f04070 */
[----:B------:R-:W-:-:S04]  /*44c0*/  VIADD R34, R37, 0xffffffff ;  /* 0xffffffff25227836 */ /* 0x000fc80000000000 */
[----:B------:R-:W-:Y:S01]  /*44d0*/  DFMA R20, R38, -R10, 1 ;  /* 0x3ff000002614742b */ /* 0x000fe2000000080a */
[----:B------:R-:W-:-:S07]  /*44e0*/  ISETP.GT.U32.OR P0, PT, R34, 0x7feffffe, P0 ;  /* 0x7feffffe2200780c */ /* 0x000fce0000704470 */
[----:B------:R-:W-:-:S08]  /*44f0*/  DFMA R20, R38, R20, R38 ;  /* 0x000000142614722b */ /* 0x000fd00000000026 */
[----:B------:R-:W-:-:S08]  /*4500*/  DMUL R38, R20, R14 ;  /* 0x0000000e14267228 */ /* 0x000fd00000000000 */
[----:B------:R-:W-:-:S08]  /*4510*/  DFMA R40, R38, -R10, R14 ;  /* 0x8000000a2628722b */ /* 0x000fd0000000000e */
[----:B------:R-:W-:Y:S01]  /*4520*/  DFMA R20, R20, R40, R38 ;  /* 0x000000281414722b */ /* 0x000fe20000000026 */
[----:B------:R-:W-:Y:S10]  /*4530*/  @P0 BRA `(.L_x_84) ;  /* 0x00000000006c0947 */ /* 0x000ff40003800000 */
[----:B------:R-:W-:-:S04]  /*4540*/  LOP3.LUT R3, R13, 0x7ff00000, RZ, 0xc0, !PT ;  /* 0x7ff000000d037812 */ /* 0x000fc800078ec0ff */
[CC--:B------:R-:W-:Y:S02]  /*4550*/  VIADDMNMX R2, R24.reuse, -R3.reuse, 0xb9600000, !PT ;  /* 0xb960000018027446 */ /* 0x0c0fe40007800903 */
[----:B------:R-:W-:Y:S02]  /*4560*/  ISETP.GE.U32.AND P0, PT, R24, R3, PT ;  /* 0x000000031800720c */ /* 0x000fe40003f06070 */
[----:B------:R-:W-:Y:S02]  /*4570*/  VIMNMX R2, PT, PT, R2, 0x46a00000, PT ;  /* 0x46a0000002027848 */ /* 0x000fe40003fe0100 */
[----:B------:R-:W-:-:S04]  /*4580*/  SEL R25, R25, 0x63400000, !P0 ;  /* 0x6340000019197807 */ /* 0x000fc80004000000 */
[----:B------:R-:W-:Y:S01]  /*4590*/  IADD3 R32, PT, PT, -R25, R2, RZ ;  /* 0x0000000219207210 */ /* 0x000fe20007ffe1ff */
[----:B------:R-:W-:-:S04]  /*45a0*/  IMAD.MOV.U32 R2, RZ, RZ, RZ ;  /* 0x000000ffff027224 */ /* 0x000fc800078e00ff */
[----:B------:R-:W-:-:S06]  /*45b0*/  VIADD R3, R32, 0x7fe00000 ;  /* 0x7fe0000020037836 */ /* 0x000fcc0000000000 */
[----:B------:R-:W-:-:S10]  /*45c0*/  DMUL R24, R20, R2 ;  /* 0x0000000214187228 */ /* 0x000fd40000000000 */
[----:B------:R-:W-:-:S13]  /*45d0*/  FSETP.GTU.AND P0, PT, |R25|, 1.469367938527859385e-39, PT ;  /* 0x001000001900780b */ /* 0x000fda0003f0c200 */
[----:B------:R-:W-:Y:S05]  /*45e0*/  @P0 BRA `(.L_x_85) ;  /* 0x0000000000940947 */ /* 0x000fea0003800000 */
[----:B------:R-:W-:Y:S01]  /*45f0*/  DFMA R10, R20, -R10, R14 ;  /* 0x8000000a140a722b */ /* 0x000fe2000000000e */
[----:B------:R-:W-:-:S09]  /*4600*/  IMAD.MOV.U32 R2, RZ, RZ, RZ ;  /* 0x000000ffff027224 */ /* 0x000fd200078e00ff */
[C---:B------:R-:W-:Y:S02]  /*4610*/  FSETP.NEU.AND P0, PT, R11.reuse, RZ, PT ;  /* 0x000000ff0b00720b */ /* 0x040fe40003f0d000 */
[----:B------:R-:W-:-:S04]  /*4620*/  LOP3.LUT R13, R11, 0x80000000, R13, 0x48, !PT ;  /* 0x800000000b0d7812 */ /* 0x000fc800078e480d */
[----:B------:R-:W-:-:S07]  /*4630*/  LOP3.LUT R3, R13, R3, RZ, 0xfc, !PT ;  /* 0x000000030d037212 */ /* 0x000fce00078efcff */
[----:B------:R-:W-:Y:S05]  /*4640*/  @!P0 BRA `(.L_x_85) ;  /* 0x00000000007c8947 */ /* 0x000fea0003800000 */
[----:B------:R-:W-:Y:S01]  /*4650*/  IADD3 R11, PT, PT, -R32, RZ, RZ ;  /* 0x000000ff200b7210 */ /* 0x000fe20007ffe1ff */
[----:B------:R-:W-:Y:S01]  /*4660*/  IMAD.MOV.U32 R10, RZ, RZ, RZ ;  /* 0x000000ffff0a7224 */ /* 0x000fe200078e00ff */
[----:B------:R-:W-:-:S05]  /*4670*/  DMUL.RP R2, R20, R2 ;  /* 0x0000000214027228 */ /* 0x000fca0000008000 */
[----:B------:R-:W-:-:S05]  /*4680*/  DFMA R10, R24, -R10, R20 ;  /* 0x8000000a180a722b */ /* 0x000fca0000000014 */
[----:B------:R-:W-:Y:S02]  /*4690*/  LOP3.LUT R13, R3, R13, RZ, 0x3c, !PT ;  /* 0x0000000d030d7212 */ /* 0x000fe400078e3cff */
[----:B------:R-:W-:-:S04]  /*46a0*/  IADD3 R10, PT, PT, -R32, -0x43300000, RZ ;  /* 0xbcd00000200a7810 */ /* 0x000fc80007ffe1ff */
[----:B------:R-:W-:-:S04]  /*46b0*/  FSETP.NEU.AND P0, PT, |R11|, R10, PT ;  /* 0x0000000a0b00720b */ /* 0x000fc80003f0d200 */
[----:B------:R-:W-:Y:S02]  /*46c0*/  FSEL R24, R2, R24, !P0 ;  /* 0x0000001802187208 */ /* 0x000fe40004000000 */
[----:B------:R-:W-:Y:S01]  /*46d0*/  FSEL R25, R13, R25, !P0 ;  /* 0x000000190d197208 */ /* 0x000fe20004000000 */
[----:B------:R-:W-:Y:S06]  /*46e0*/  BRA `(.L_x_85) ;  /* 0x0000000000547947 */ /* 0x000fec0003800000 */
.L_x_84:
[----:B------:R-:W-:-:S14]  /*46f0*/  DSETP.NAN.AND P0, PT, R2, R2, PT ;  /* 0x000000020200722a */ /* 0x000fdc0003f08000 */
[----:B------:R-:W-:Y:S05]  /*4700*/  @P0 BRA `(.L_x_86) ;  /* 0x0000000000440947 */ /* 0x000fea0003800000 */
[----:B------:R-:W-:-:S14]  /*4710*/  DSETP.NAN.AND P0, PT, R12, R12, PT ;  /* 0x0000000c0c00722a */ /* 0x000fdc0003f08000 */
[----:B------:R-:W-:Y:S05]  /*4720*/  @P0 BRA `(.L_x_87) ;  /* 0x0000000000300947 */ /* 0x000fea0003800000 */
[----:B------:R-:W-:Y:S01]  /*4730*/  ISETP.NE.AND P0, PT, R32, R37, PT ;  /* 0x000000252000720c */ /* 0x000fe20003f05270 */
[----:B------:R-:W-:Y:S02]  /*4740*/  IMAD.MOV.U32 R24, RZ, RZ, 0x0 ;  /* 0x00000000ff187424 */ /* 0x000fe400078e00ff */
[----:B------:R-:W-:-:S10]  /*4750*/  IMAD.MOV.U32 R25, RZ, RZ, -0x80000 ;  /* 0xfff80000ff197424 */ /* 0x000fd400078e00ff */
[----:B------:R-:W-:Y:S05]  /*4760*/  @!P0 BRA `(.L_x_85) ;  /* 0x0000000000348947 */ /* 0x000fea0003800000 */
[----:B------:R-:W-:Y:S02]  /*4770*/  ISETP.NE.AND P0, PT, R32, 0x7ff00000, PT ;  /* 0x7ff000002000780c */ /* 0x000fe40003f05270 */
[----:B------:R-:W-:Y:S02]  /*4780*/  LOP3.LUT R25, R3, 0x80000000, R13, 0x48, !PT ;  /* 0x8000000003197812 */ /* 0x000fe400078e480d */
[----:B------:R-:W-:-:S13]  /*4790*/  ISETP.EQ.OR P0, PT, R37, RZ, !P0 ;  /* 0x000000ff2500720c */ /* 0x000fda0004702670 */
[----:B------:R-:W-:Y:S02]  /*47a0*/  @P0 LOP3.LUT R2, R25, 0x7ff00000, RZ, 0xfc, !PT ;  /* 0x7ff0000019020812 */ /* 0x000fe400078efcff */
[----:B------:R-:W-:Y:S01]  /*47b0*/  @!P0 MOV R24, RZ ;  /* 0x000000ff00188202 */ /* 0x000fe20000000f00 */
[----:B------:R-:W-:Y:S02]  /*47c0*/  @P0 IMAD.MOV.U32 R24, RZ, RZ, RZ ;  /* 0x000000ffff180224 */ /* 0x000fe400078e00ff */
[----:B------:R-:W-:Y:S01]  /*47d0*/  @P0 IMAD.MOV.U32 R25, RZ, RZ, R2 ;  /* 0x000000ffff190224 */ /* 0x000fe200078e0002 */
[----:B------:R-:W-:Y:S06]  /*47e0*/  BRA `(.L_x_85) ;  /* 0x0000000000147947 */ /* 0x000fec0003800000 */
.L_x_87:
[----:B------:R-:W-:Y:S01]  /*47f0*/  LOP3.LUT R25, R13, 0x80000, RZ, 0xfc, !PT ;  /* 0x000800000d197812 */ /* 0x000fe200078efcff */
[----:B------:R-:W-:Y:S01]  /*4800*/  IMAD.MOV.U32 R24, RZ, RZ, R12 ;  /* 0x000000ffff187224 */ /* 0x000fe200078e000c */
[----:B------:R-:W-:Y:S06]  /*4810*/  BRA `(.L_x_85) ;  /* 0x0000000000087947 */ /* 0x000fec0003800000 */
.L_x_86:
[----:B------:R-:W-:Y:S02]  /*4820*/  LOP3.LUT R25, R3, 0x80000, RZ, 0xfc, !PT ;  /* 0x0008000003197812 */ /* 0x000fe400078efcff */
[----:B------:R-:W-:-:S07]  /*4830*/  MOV R24, R2 ;  /* 0x0000000200187202 */ /* 0x000fce0000000f00 */
.L_x_85:
[----:B------:R-:W-:Y:S05]  /*4840*/  BSYNC.RECONVERGENT B1 ;  /* 0x0000000000017941 */ /* 0x000fea0003800200 */
.L_x_83:
[----:B------:R-:W-:Y:S02]  /*4850*/  IMAD.MOV.U32 R2, RZ, RZ, R0 ;  /* 0x000000ffff027224 */ /* 0x000fe400078e0000 */
[----:B------:R-:W-:-:S04]  /*4860*/  IMAD.MOV.U32 R3, RZ, RZ, 0x0 ;  /* 0x00000000ff037424 */ /* 0x000fc800078e00ff */
[----:B------:R-:W-:Y:S05]  /*4870*/  RET.REL.NODEC R2 `(_Z31GPU_exponentialIntegralDouble_1ddidPd) ;  /* 0xffffffb402e07950 */ /* 0x000fea0003c3ffff */
.L_x_88:
[----:B------:R-:W-:-:S00]  /*4880*/  BRA `(.L_x_88) ;  /* 0xfffffffc00fc7947 */ /* 0x000fc0000383ffff */
[----:B------:R-:W-:-:S00]  /*4890*/  NOP ;  /* 0x0000000000007918 */ /* 0x000fc00000000000 */
        /* <DEDUP_REMOVED lines=14> */
.L_x_90:


//--------------------- .nv.global.init           --------------------------
	.section	.nv.global.init,"aw",@progbits
.nv.global.init:
	.type		$str,@object
	.size		$str,(.L_0 - $str)
$str:
        /*0000*/ 	.byte	0x53, 0x65, 0x72, 0x69, 0x65, 0x73, 0x20, 0x66, 0x61, 0x69, 0x6c, 0x65, 0x64, 0x20, 0x69, 0x6e
        /*0010*/ 	.byte	0x20, 0x65, 0x78, 0x70, 0x6f, 0x6e, 0x65, 0x6e, 0x74, 0x69, 0x61, 0x6c, 0x20, 0x69, 0x6e, 0x74
        /*0020*/ 	.byte	0x65, 0x67, 0x72, 0x61, 0x6c, 0x00
.L_0:


//--------------------- .nv.shared.reserved.0     --------------------------
	.section	.nv.shared.reserved.0,"aw",@nobits
	.weak		__nv_reservedSMEM_offset_0_alias
	.size		__nv_reservedSMEM_offset_0_alias, 0, 64
	.other		__nv_reservedSMEM_offset_0_alias,@"STO_CUDA_RESERVED_SHARED STV_DEFAULT"
__nv_reservedSMEM_offset_0_alias:
	.zero		0
	.zero		64


//--------------------- .nv.constant0._Z31GPU_exponentialIntegralDouble_1ddidPd --------------------------
	.section	.nv.constant0._Z31GPU_exponentialIntegralDouble_1ddidPd,"a",@progbits
	.sectionflags	@""
	.align	4
.nv.constant0._Z31GPU_exponentialIntegralDouble_1ddidPd:
	.zero		936


//--------------------- SYMBOLS --------------------------

	.type		.nv.reservedSmem.offset0,@object
	.size		.nv.reservedSmem.offset0,0x4
	.type		vprintf,@function
